//
// Generated by NVIDIA NVVM Compiler
//
// Compiler Build ID: CL-36424714
// Cuda compilation tools, release 13.0, V13.0.88
// Based on NVVM 20.0.0
//

.version 9.0
.target sm_100
.address_size 64

	// .globl	fill_values
.extern .shared .align 16 .b8 sharedIx[];

.visible .entry fill_values(
	.param .u64 .ptr .align 1 fill_values_param_0,
	.param .u64 .ptr .align 1 fill_values_param_1,
	.param .u32 fill_values_param_2,
	.param .u32 fill_values_param_3,
	.param .u32 fill_values_param_4,
	.param .u64 .ptr .align 1 fill_values_param_5
)
{
	.reg .pred 	%p<2>;
	.reg .b32 	%r<21>;
	.reg .b32 	%f<2>;
	.reg .b64 	%rd<12>;

	ld.param.u64 	%rd1, [fill_values_param_0];
	ld.param.u64 	%rd2, [fill_values_param_1];
	ld.param.u32 	%r2, [fill_values_param_2];
	ld.param.u32 	%r3, [fill_values_param_3];
	ld.param.u32 	%r4, [fill_values_param_4];
	ld.param.u64 	%rd3, [fill_values_param_5];
	mov.u32 	%r5, %ctaid.z;
	mov.u32 	%r6, %ntid.z;
	mov.u32 	%r7, %tid.z;
	mad.lo.s32 	%r8, %r5, %r6, %r7;
	mov.u32 	%r9, %ctaid.x;
	mov.u32 	%r10, %ntid.x;
	mov.u32 	%r11, %tid.x;
	mad.lo.s32 	%r12, %r9, %r10, %r11;
	mov.u32 	%r13, %ctaid.y;
	mov.u32 	%r14, %ntid.y;
	mov.u32 	%r15, %tid.y;
	mad.lo.s32 	%r16, %r13, %r14, %r15;
	mad.lo.s32 	%r17, %r3, %r8, %r12;
	mad.lo.s32 	%r1, %r17, %r2, %r16;
	mul.lo.s32 	%r18, %r3, %r2;
	mul.lo.s32 	%r19, %r18, %r4;
	setp.ge.s32 	%p1, %r1, %r19;
	@%p1 bra 	$L__BB0_2;
	cvta.to.global.u64 	%rd4, %rd2;
	cvta.to.global.u64 	%rd5, %rd1;
	cvta.to.global.u64 	%rd6, %rd3;
	mul.wide.s32 	%rd7, %r1, 4;
	add.s64 	%rd8, %rd4, %rd7;
	ld.global.u32 	%r20, [%rd8];
	mul.wide.s32 	%rd9, %r20, 4;
	add.s64 	%rd10, %rd5, %rd9;
	ld.global.f32 	%f1, [%rd10];
	add.s64 	%rd11, %rd6, %rd7;
	st.global.f32 	[%rd11], %f1;
$L__BB0_2:
	ret;

}
	// .globl	max_pooling
.visible .entry max_pooling(
	.param .u64 .ptr .align 1 max_pooling_param_0,
	.param .u64 .ptr .align 1 max_pooling_param_1,
	.param .u64 .ptr .align 1 max_pooling_param_2,
	.param .u32 max_pooling_param_3,
	.param .u32 max_pooling_param_4,
	.param .u32 max_pooling_param_5
)
{
	.reg .pred 	%p<16>;
	.reg .b32 	%r<33>;
	.reg .b32 	%f<7>;
	.reg .b64 	%rd<21>;

	ld.param.u64 	%rd6, [max_pooling_param_0];
	ld.param.u64 	%rd4, [max_pooling_param_1];
	ld.param.u64 	%rd5, [max_pooling_param_2];
	ld.param.u32 	%r18, [max_pooling_param_3];
	ld.param.u32 	%r19, [max_pooling_param_5];
	cvta.to.global.u64 	%rd1, %rd6;
	mov.u32 	%r1, %tid.x;
	mov.u32 	%r20, %ctaid.y;
	mov.u32 	%r2, %ctaid.z;
	mov.u32 	%r21, %ctaid.x;
	mov.u32 	%r30, %ntid.x;
	mad.lo.s32 	%r4, %r21, %r30, %r1;
	mad.lo.s32 	%r5, %r19, %r20, %r2;
	mul.lo.s32 	%r6, %r18, %r20;
	shl.b32 	%r22, %r1, 2;
	mov.u32 	%r23, sharedIx;
	add.s32 	%r7, %r23, %r22;
	mov.b32 	%r24, -1;
	st.shared.u32 	[%r7], %r24;
	setp.ge.s32 	%p1, %r4, %r18;
	@%p1 bra 	$L__BB1_3;
	cvta.to.global.u64 	%rd7, %rd4;
	mul.wide.s32 	%rd8, %r4, 4;
	add.s64 	%rd9, %rd7, %rd8;
	ld.global.u32 	%r25, [%rd9];
	setp.ne.s32 	%p2, %r25, %r2;
	@%p2 bra 	$L__BB1_3;
	add.s32 	%r26, %r6, %r4;
	st.shared.u32 	[%r7], %r26;
$L__BB1_3:
	bar.sync 	0;
	setp.lt.u32 	%p3, %r30, 2;
	@%p3 bra 	$L__BB1_9;
$L__BB1_4:
	mov.u32 	%r8, %r30;
	setp.ge.s32 	%p4, %r4, %r18;
	shr.u32 	%r30, %r8, 1;
	setp.ge.u32 	%p5, %r1, %r30;
	or.pred  	%p6, %p4, %p5;
	@%p6 bra 	$L__BB1_8;
	shl.b32 	%r27, %r30, 2;
	add.s32 	%r28, %r7, %r27;
	ld.shared.u32 	%r10, [%r28];
	setp.lt.s32 	%p7, %r10, 1;
	@%p7 bra 	$L__BB1_8;
	mul.wide.u32 	%rd10, %r10, 4;
	add.s64 	%rd11, %rd1, %rd10;
	ld.global.f32 	%f1, [%rd11];
	ld.shared.u32 	%r29, [%r7];
	mul.wide.s32 	%rd12, %r29, 4;
	add.s64 	%rd13, %rd1, %rd12;
	ld.global.f32 	%f2, [%rd13];
	setp.leu.f32 	%p8, %f1, %f2;
	@%p8 bra 	$L__BB1_8;
	st.shared.u32 	[%r7], %r10;
$L__BB1_8:
	bar.sync 	0;
	setp.gt.u32 	%p9, %r8, 3;
	@%p9 bra 	$L__BB1_4;
$L__BB1_9:
	setp.ne.s32 	%p10, %r1, 0;
	@%p10 bra 	$L__BB1_14;
	ld.shared.u32 	%r11, [sharedIx];
	setp.lt.s32 	%p11, %r11, 1;
	@%p11 bra 	$L__BB1_14;
	cvta.to.global.u64 	%rd14, %rd5;
	mul.wide.s32 	%rd15, %r5, 4;
	add.s64 	%rd2, %rd14, %rd15;
	ld.global.u32 	%r31, [%rd2];
	setp.gt.s32 	%p12, %r31, -1;
	@%p12 bra 	$L__BB1_12;
	bra.uni 	$L__BB1_15;
$L__BB1_12:
	mul.wide.u32 	%rd16, %r11, 4;
	add.s64 	%rd3, %rd1, %rd16;
	ld.global.f32 	%f3, [%rd3];
	mul.wide.u32 	%rd17, %r31, 4;
	add.s64 	%rd18, %rd1, %rd17;
	ld.global.f32 	%f4, [%rd18];
	setp.leu.f32 	%p14, %f3, %f4;
	@%p14 bra 	$L__BB1_14;
$L__BB1_13:
	atom.relaxed.global.cas.b32 	%r31, [%rd2], %r31, %r11;
	ld.global.f32 	%f5, [%rd3];
	mul.wide.s32 	%rd19, %r31, 4;
	add.s64 	%rd20, %rd1, %rd19;
	ld.global.f32 	%f6, [%rd20];
	setp.gt.f32 	%p15, %f5, %f6;
	@%p15 bra 	$L__BB1_13;
$L__BB1_14:
	ret;
$L__BB1_15:
	atom.relaxed.global.cas.b32 	%r31, [%rd2], %r31, %r11;
	setp.lt.s32 	%p13, %r31, 0;
	@%p13 bra 	$L__BB1_15;
	bra.uni 	$L__BB1_12;

}
	// .globl	max_pooling_v2
.visible .entry max_pooling_v2(
	.param .u64 .ptr .align 1 max_pooling_v2_param_0,
	.param .u64 .ptr .align 1 max_pooling_v2_param_1,
	.param .u64 .ptr .align 1 max_pooling_v2_param_2,
	.param .u32 max_pooling_v2_param_3,
	.param .u32 max_pooling_v2_param_4,
	.param .u32 max_pooling_v2_param_5,
	.param .u32 max_pooling_v2_param_6,
	.param .u32 max_pooling_v2_param_7
)
{
	.reg .pred 	%p<14>;
	.reg .b32 	%r<34>;
	.reg .b32 	%f<5>;
	.reg .b64 	%rd<17>;

	ld.param.u64 	%rd8, [max_pooling_v2_param_0];
	ld.param.u64 	%rd6, [max_pooling_v2_param_1];
	ld.param.u64 	%rd7, [max_pooling_v2_param_2];
	ld.param.u32 	%r18, [max_pooling_v2_param_3];
	ld.param.u32 	%r19, [max_pooling_v2_param_4];
	ld.param.u32 	%r22, [max_pooling_v2_param_5];
	ld.param.u32 	%r20, [max_pooling_v2_param_6];
	ld.param.u32 	%r21, [max_pooling_v2_param_7];
	cvta.to.global.u64 	%rd1, %rd8;
	mov.u32 	%r1, %ctaid.y;
	mov.u32 	%r2, %ctaid.x;
	mov.u32 	%r23, %tid.x;
	mul.lo.s32 	%r3, %r18, %r1;
	mul.lo.s32 	%r4, %r20, %r23;
	setp.ge.s32 	%p1, %r4, %r18;
	setp.ge.s32 	%p2, %r2, %r19;
	or.pred  	%p3, %p2, %p1;
	setp.ge.s32 	%p4, %r1, %r22;
	or.pred  	%p5, %p4, %p3;
	setp.lt.s32 	%p6, %r20, 1;
	or.pred  	%p7, %p5, %p6;
	@%p7 bra 	$L__BB2_7;
	mad.lo.s32 	%r25, %r19, %r1, %r2;
	mul.lo.s32 	%r5, %r25, %r21;
	add.s32 	%r6, %r4, %r3;
	mul.lo.s32 	%r26, %r18, %r2;
	mad.lo.s32 	%r27, %r3, %r19, %r26;
	add.s32 	%r7, %r27, %r4;
	cvta.to.global.u64 	%rd2, %rd6;
	cvta.to.global.u64 	%rd3, %rd7;
	mov.b32 	%r31, 0;
$L__BB2_2:
	add.s32 	%r9, %r7, %r31;
	add.s32 	%r10, %r6, %r31;
	sub.s32 	%r28, %r10, %r3;
	setp.ge.s32 	%p8, %r28, %r18;
	@%p8 bra 	$L__BB2_7;
	mul.wide.s32 	%rd9, %r10, 4;
	add.s64 	%rd10, %rd2, %rd9;
	ld.global.u32 	%r29, [%rd10];
	add.s32 	%r30, %r29, %r5;
	mul.wide.s32 	%rd11, %r30, 4;
	add.s64 	%rd4, %rd3, %rd11;
	ld.global.u32 	%r32, [%rd4];
	setp.gt.s32 	%p9, %r32, -1;
	@%p9 bra 	$L__BB2_4;
	bra.uni 	$L__BB2_8;
$L__BB2_4:
	mul.wide.s32 	%rd12, %r9, 4;
	add.s64 	%rd5, %rd1, %rd12;
	ld.global.f32 	%f1, [%rd5];
	mul.wide.u32 	%rd13, %r32, 4;
	add.s64 	%rd14, %rd1, %rd13;
	ld.global.f32 	%f2, [%rd14];
	setp.leu.f32 	%p11, %f1, %f2;
	@%p11 bra 	$L__BB2_6;
$L__BB2_5:
	atom.relaxed.global.cas.b32 	%r32, [%rd4], %r32, %r9;
	ld.global.f32 	%f3, [%rd5];
	mul.wide.s32 	%rd15, %r32, 4;
	add.s64 	%rd16, %rd1, %rd15;
	ld.global.f32 	%f4, [%rd16];
	setp.gt.f32 	%p12, %f3, %f4;
	@%p12 bra 	$L__BB2_5;
$L__BB2_6:
	add.s32 	%r31, %r31, 1;
	setp.ne.s32 	%p13, %r31, %r20;
	@%p13 bra 	$L__BB2_2;
$L__BB2_7:
	ret;
$L__BB2_8:
	atom.relaxed.global.cas.b32 	%r32, [%rd4], %r32, %r9;
	setp.lt.s32 	%p10, %r32, 0;
	@%p10 bra 	$L__BB2_8;
	bra.uni 	$L__BB2_4;

}
	// .globl	bw_max_pooling
.visible .entry bw_max_pooling(
	.param .u64 .ptr .align 1 bw_max_pooling_param_0,
	.param .u64 .ptr .align 1 bw_max_pooling_param_1,
	.param .u64 .ptr .align 1 bw_max_pooling_param_2,
	.param .u32 bw_max_pooling_param_3,
	.param .u64 .ptr .align 1 bw_max_pooling_param_4,
	.param .u32 bw_max_pooling_param_5,
	.param .u32 bw_max_pooling_param_6
)
{
	.reg .pred 	%p<3>;
	.reg .b32 	%r<21>;
	.reg .b32 	%f<2>;
	.reg .b64 	%rd<13>;

	ld.param.u64 	%rd1, [bw_max_pooling_param_0];
	ld.param.u64 	%rd2, [bw_max_pooling_param_2];
	ld.param.u32 	%r3, [bw_max_pooling_param_3];
	ld.param.u64 	%rd3, [bw_max_pooling_param_4];
	ld.param.u32 	%r4, [bw_max_pooling_param_5];
	ld.param.u32 	%r5, [bw_max_pooling_param_6];
	mov.u32 	%r6, %ctaid.z;
	mov.u32 	%r7, %ntid.z;
	mov.u32 	%r8, %tid.z;
	mad.lo.s32 	%r9, %r6, %r7, %r8;
	mov.u32 	%r10, %ctaid.x;
	mov.u32 	%r11, %ntid.x;
	mov.u32 	%r12, %tid.x;
	mad.lo.s32 	%r13, %r10, %r11, %r12;
	mov.u32 	%r14, %ctaid.y;
	mov.u32 	%r15, %ntid.y;
	mov.u32 	%r16, %tid.y;
	mad.lo.s32 	%r17, %r14, %r15, %r16;
	mad.lo.s32 	%r18, %r3, %r9, %r17;
	mad.lo.s32 	%r1, %r18, %r4, %r13;
	mul.lo.s32 	%r19, %r4, %r3;
	mul.lo.s32 	%r20, %r19, %r5;
	setp.ge.s32 	%p1, %r1, %r20;
	@%p1 bra 	$L__BB3_3;
	cvta.to.global.u64 	%rd4, %rd2;
	mul.wide.s32 	%rd5, %r1, 4;
	add.s64 	%rd6, %rd4, %rd5;
	ld.global.u32 	%r2, [%rd6];
	setp.lt.s32 	%p2, %r2, 0;
	@%p2 bra 	$L__BB3_3;
	cvta.to.global.u64 	%rd7, %rd3;
	add.s64 	%rd9, %rd7, %rd5;
	ld.global.f32 	%f1, [%rd9];
	cvta.to.global.u64 	%rd10, %rd1;
	mul.wide.u32 	%rd11, %r2, 4;
	add.s64 	%rd12, %rd10, %rd11;
	st.global.f32 	[%rd12], %f1;
$L__BB3_3:
	ret;

}
	// .globl	avg_pooling
.visible .entry avg_pooling(
	.param .u64 .ptr .align 1 avg_pooling_param_0,
	.param .u64 .ptr .align 1 avg_pooling_param_1,
	.param .u64 .ptr .align 1 avg_pooling_param_2,
	.param .u64 .ptr .align 1 avg_pooling_param_3,
	.param .u32 avg_pooling_param_4,
	.param .u32 avg_pooling_param_5,
	.param .u32 avg_pooling_param_6,
	.param .u32 avg_pooling_param_7,
	.param .u32 avg_pooling_param_8
)
{
	.reg .pred 	%p<11>;
	.reg .b32 	%r<32>;
	.reg .b32 	%f<3>;
	.reg .b64 	%rd<17>;

	ld.param.u64 	%rd5, [avg_pooling_param_0];
	ld.param.u64 	%rd6, [avg_pooling_param_1];
	ld.param.u64 	%rd7, [avg_pooling_param_2];
	ld.param.u64 	%rd8, [avg_pooling_param_3];
	ld.param.u32 	%r18, [avg_pooling_param_4];
	ld.param.u32 	%r19, [avg_pooling_param_5];
	ld.param.u32 	%r22, [avg_pooling_param_6];
	ld.param.u32 	%r20, [avg_pooling_param_7];
	ld.param.u32 	%r21, [avg_pooling_param_8];
	mov.u32 	%r1, %ctaid.y;
	mov.u32 	%r2, %ctaid.x;
	mov.u32 	%r23, %tid.x;
	mul.lo.s32 	%r29, %r20, %r23;
	setp.ge.s32 	%p1, %r29, %r18;
	setp.ge.s32 	%p2, %r2, %r19;
	or.pred  	%p3, %p2, %p1;
	setp.ge.s32 	%p4, %r1, %r22;
	or.pred  	%p5, %p4, %p3;
	setp.lt.s32 	%p6, %r20, 1;
	or.pred  	%p7, %p5, %p6;
	@%p7 bra 	$L__BB4_6;
	mad.lo.s32 	%r24, %r19, %r1, %r2;
	mul.lo.s32 	%r4, %r24, %r21;
	mul.lo.s32 	%r5, %r21, %r1;
	neg.s32 	%r31, %r20;
	mad.lo.s32 	%r28, %r18, %r24, %r29;
	mad.lo.s32 	%r30, %r18, %r1, %r29;
	cvta.to.global.u64 	%rd1, %rd5;
	cvta.to.global.u64 	%rd2, %rd6;
	cvta.to.global.u64 	%rd3, %rd7;
	cvta.to.global.u64 	%rd4, %rd8;
$L__BB4_2:
	setp.ge.s32 	%p8, %r29, %r18;
	@%p8 bra 	$L__BB4_6;
	setp.ne.s32 	%p9, %r2, 0;
	mul.wide.s32 	%rd9, %r28, 4;
	add.s64 	%rd10, %rd1, %rd9;
	ld.global.f32 	%f1, [%rd10];
	mul.wide.s32 	%rd11, %r30, 4;
	add.s64 	%rd12, %rd2, %rd11;
	ld.global.u32 	%r13, [%rd12];
	add.s32 	%r25, %r13, %r4;
	mul.wide.s32 	%rd13, %r25, 4;
	add.s64 	%rd14, %rd3, %rd13;
	atom.global.add.f32 	%f2, [%rd14], %f1;
	@%p9 bra 	$L__BB4_5;
	add.s32 	%r26, %r13, %r5;
	mul.wide.s32 	%rd15, %r26, 4;
	add.s64 	%rd16, %rd4, %rd15;
	atom.global.add.u32 	%r27, [%rd16], 1;
$L__BB4_5:
	add.s32 	%r31, %r31, 1;
	setp.ne.s32 	%p10, %r31, 0;
	add.s32 	%r30, %r30, 1;
	add.s32 	%r29, %r29, 1;
	add.s32 	%r28, %r28, 1;
	@%p10 bra 	$L__BB4_2;
$L__BB4_6:
	ret;

}
	// .globl	bw_avg_pooling
.visible .entry bw_avg_pooling(
	.param .u64 .ptr .align 1 bw_avg_pooling_param_0,
	.param .u64 .ptr .align 1 bw_avg_pooling_param_1,
	.param .u64 .ptr .align 1 bw_avg_pooling_param_2,
	.param .u64 .ptr .align 1 bw_avg_pooling_param_3,
	.param .u32 bw_avg_pooling_param_4,
	.param .u32 bw_avg_pooling_param_5,
	.param .u32 bw_avg_pooling_param_6,
	.param .u32 bw_avg_pooling_param_7,
	.param .u8 bw_avg_pooling_param_8
)
{
	.reg .pred 	%p<8>;
	.reg .b16 	%rs<2>;
	.reg .b32 	%r<31>;
	.reg .b32 	%f<5>;
	.reg .b64 	%rd<23>;

	ld.param.u64 	%rd5, [bw_avg_pooling_param_0];
	ld.param.u64 	%rd3, [bw_avg_pooling_param_1];
	ld.param.u64 	%rd4, [bw_avg_pooling_param_2];
	ld.param.u64 	%rd6, [bw_avg_pooling_param_3];
	ld.param.u32 	%r10, [bw_avg_pooling_param_4];
	ld.param.u32 	%r12, [bw_avg_pooling_param_5];
	ld.param.u32 	%r13, [bw_avg_pooling_param_6];
	ld.param.u32 	%r14, [bw_avg_pooling_param_7];
	ld.param.s8 	%rs1, [bw_avg_pooling_param_8];
	cvta.to.global.u64 	%rd1, %rd5;
	cvta.to.global.u64 	%rd2, %rd6;
	mov.u32 	%r15, %ctaid.z;
	mov.u32 	%r16, %ntid.z;
	mov.u32 	%r17, %tid.z;
	mad.lo.s32 	%r1, %r15, %r16, %r17;
	mov.u32 	%r18, %ctaid.y;
	mov.u32 	%r19, %ntid.y;
	mov.u32 	%r20, %tid.y;
	mad.lo.s32 	%r21, %r18, %r19, %r20;
	mov.u32 	%r22, %ctaid.x;
	mov.u32 	%r23, %ntid.x;
	mov.u32 	%r24, %tid.x;
	mad.lo.s32 	%r3, %r22, %r23, %r24;
	mul.lo.s32 	%r4, %r12, %r1;
	mad.lo.s32 	%r25, %r12, %r21, %r3;
	mad.lo.s32 	%r5, %r4, %r13, %r25;
	setp.ge.s32 	%p1, %r3, %r12;
	setp.ge.s32 	%p2, %r21, %r13;
	or.pred  	%p3, %p1, %p2;
	setp.ge.s32 	%p4, %r1, %r14;
	or.pred  	%p5, %p3, %p4;
	@%p5 bra 	$L__BB5_6;
	cvta.to.global.u64 	%rd7, %rd4;
	add.s32 	%r26, %r4, %r3;
	mul.wide.s32 	%rd8, %r26, 4;
	add.s64 	%rd9, %rd7, %rd8;
	ld.global.u32 	%r6, [%rd9];
	mul.lo.s32 	%r7, %r10, %r1;
	mul.lo.s32 	%r27, %r10, %r21;
	mad.lo.s32 	%r28, %r13, %r7, %r27;
	add.s32 	%r8, %r28, %r6;
	setp.eq.s16 	%p6, %rs1, 0;
	@%p6 bra 	$L__BB5_5;
	add.s32 	%r29, %r6, %r7;
	cvta.to.global.u64 	%rd10, %rd3;
	mul.wide.s32 	%rd11, %r29, 4;
	add.s64 	%rd12, %rd10, %rd11;
	ld.global.u32 	%r9, [%rd12];
	setp.ne.s32 	%p7, %r9, 0;
	@%p7 bra 	$L__BB5_4;
	mul.wide.s32 	%rd17, %r5, 4;
	add.s64 	%rd18, %rd1, %rd17;
	mov.b32 	%r30, 0;
	st.global.u32 	[%rd18], %r30;
	bra.uni 	$L__BB5_6;
$L__BB5_4:
	mul.wide.s32 	%rd13, %r8, 4;
	add.s64 	%rd14, %rd2, %rd13;
	ld.global.f32 	%f1, [%rd14];
	cvt.rn.f32.s32 	%f2, %r9;
	div.rn.f32 	%f3, %f1, %f2;
	mul.wide.s32 	%rd15, %r5, 4;
	add.s64 	%rd16, %rd1, %rd15;
	st.global.f32 	[%rd16], %f3;
	bra.uni 	$L__BB5_6;
$L__BB5_5:
	mul.wide.s32 	%rd19, %r8, 4;
	add.s64 	%rd20, %rd2, %rd19;
	ld.global.f32 	%f4, [%rd20];
	mul.wide.s32 	%rd21, %r5, 4;
	add.s64 	%rd22, %rd1, %rd21;
	st.global.f32 	[%rd22], %f4;
$L__BB5_6:
	ret;

}


// ===== COMPILED SASS (sm_100) =====

	.target	sm_100

	.elftype	@"ET_EXEC"


//--------------------- .note.nv.tkinfo           --------------------------
	.section	.note.nv.tkinfo,"",@"SHT_NOTE"
	.sectionflags	@"SHF_NOTE_NV_TKINFO"
	.tkinfo
        /*0018*/ 	.word	0x00000002
        /*0030*/ 	.string	""
        /*0030*/ 	.string	"ptxas"
        /*0030*/ 	.string	"Cuda compilation tools, release 13.0, V13.0.88"
        /*0030*/ 	.string	"Build cuda_13.0.r13.0/compiler.36424714_0"
        /*0030*/ 	.string	"-arch sm_100 -m 64 "



//--------------------- .note.nv.cuinfo           --------------------------
	.section	.note.nv.cuinfo,"",@"SHT_NOTE"
	.sectionflags	@"SHF_NOTE_NV_CUINFO"
        /*0018*/ 	.short	0x0002
        /*001a*/ 	.short	0x0064
        /*001c*/ 	.short	0x0082
	.zero		2


//--------------------- .nv.info                  --------------------------
	.section	.nv.info,"",@"SHT_CUDA_INFO"
	.align	4


	//----- nvinfo : EIATTR_REGCOUNT
	.align		4
        /*0000*/ 	.byte	0x04, 0x2f
        /*0002*/ 	.short	(.L_1 - .L_0)
	.align		4
.L_0:
        /*0004*/ 	.word	index@(fill_values)
        /*0008*/ 	.word	0x0000000c


	//----- nvinfo : EIATTR_FRAME_SIZE
	.align		4
.L_1:
        /*000c*/ 	.byte	0x04, 0x11
        /*000e*/ 	.short	(.L_3 - .L_2)
	.align		4
.L_2:
        /*0010*/ 	.word	index@(fill_values)
        /*0014*/ 	.word	0x00000000


	//----- nvinfo : EIATTR_REGCOUNT
	.align		4
.L_3:
        /*0018*/ 	.byte	0x04, 0x2f
        /*001a*/ 	.short	(.L_5 - .L_4)
	.align		4
.L_4:
        /*001c*/ 	.word	index@(max_pooling)
        /*0020*/ 	.word	0x00000012


	//----- nvinfo : EIATTR_FRAME_SIZE
	.align		4
.L_5:
        /*0024*/ 	.byte	0x04, 0x11
        /*0026*/ 	.short	(.L_7 - .L_6)
	.align		4
.L_6:
        /*0028*/ 	.word	index@(max_pooling)
        /*002c*/ 	.word	0x00000000


	//----- nvinfo : EIATTR_REGCOUNT
	.align		4
.L_7:
        /*0030*/ 	.byte	0x04, 0x2f
        /*0032*/ 	.short	(.L_9 - .L_8)
	.align		4
.L_8:
        /*0034*/ 	.word	index@(max_pooling_v2)
        /*0038*/ 	.word	0x00000013


	//----- nvinfo : EIATTR_FRAME_SIZE
	.align		4
.L_9:
        /*003c*/ 	.byte	0x04, 0x11
        /*003e*/ 	.short	(.L_11 - .L_10)
	.align		4
.L_10:
        /*0040*/ 	.word	index@(max_pooling_v2)
        /*0044*/ 	.word	0x00000000


	//----- nvinfo : EIATTR_REGCOUNT
	.align		4
.L_11:
        /*0048*/ 	.byte	0x04, 0x2f
        /*004a*/ 	.short	(.L_13 - .L_12)
	.align		4
.L_12:
        /*004c*/ 	.word	index@(bw_max_pooling)
        /*0050*/ 	.word	0x0000000a


	//----- nvinfo : EIATTR_FRAME_SIZE
	.align		4
.L_13:
        /*0054*/ 	.byte	0x04, 0x11
        /*0056*/ 	.short	(.L_15 - .L_14)
	.align		4
.L_14:
        /*0058*/ 	.word	index@(bw_max_pooling)
        /*005c*/ 	.word	0x00000000


	//----- nvinfo : EIATTR_REGCOUNT
	.align		4
.L_15:
        /*0060*/ 	.byte	0x04, 0x2f
        /*0062*/ 	.short	(.L_17 - .L_16)
	.align		4
.L_16:
        /*0064*/ 	.word	index@(avg_pooling)
        /*0068*/ 	.word	0x0000001a


	//----- nvinfo : EIATTR_FRAME_SIZE
	.align		4
.L_17:
        /*006c*/ 	.byte	0x04, 0x11
        /*006e*/ 	.short	(.L_19 - .L_18)
	.align		4
.L_18:
        /*0070*/ 	.word	index@(avg_pooling)
        /*0074*/ 	.word	0x00000000


	//----- nvinfo : EIATTR_REGCOUNT
	.align		4
.L_19:
        /*0078*/ 	.byte	0x04, 0x2f
        /*007a*/ 	.short	(.L_21 - .L_20)
	.align		4
.L_20:
        /*007c*/ 	.word	index@(bw_avg_pooling)
        /*0080*/ 	.word	0x00000010


	//----- nvinfo : EIATTR_FRAME_SIZE
	.align		4
.L_21:
        /*0084*/ 	.byte	0x04, 0x11
        /*0086*/ 	.short	(.L_23 - .L_22)
	.align		4
.L_22:
        /*0088*/ 	.word	index@($__internal_0_$__cuda_sm3x_div_rn_noftz_f32_slowpath)
        /*008c*/ 	.word	0x00000000


	//----- nvinfo : EIATTR_FRAME_SIZE
	.align		4
.L_23:
        /*0090*/ 	.byte	0x04, 0x11
        /*0092*/ 	.short	(.L_25 - .L_24)
	.align		4
.L_24:
        /*0094*/ 	.word	index@(bw_avg_pooling)
        /*0098*/ 	.word	0x00000000


	//----- nvinfo : EIATTR_MIN_STACK_SIZE
	.align		4
.L_25:
        /*009c*/ 	.byte	0x04, 0x12
        /*009e*/ 	.short	(.L_27 - .L_26)
	.align		4
.L_26:
        /*00a0*/ 	.word	index@(bw_avg_pooling)
        /*00a4*/ 	.word	0x00000000


	//----- nvinfo : EIATTR_MIN_STACK_SIZE
	.align		4
.L_27:
        /*00a8*/ 	.byte	0x04, 0x12
        /*00aa*/ 	.short	(.L_29 - .L_28)
	.align		4
.L_28:
        /*00ac*/ 	.word	index@(avg_pooling)
        /*00b0*/ 	.word	0x00000000


	//----- nvinfo : EIATTR_MIN_STACK_SIZE
	.align		4
.L_29:
        /*00b4*/ 	.byte	0x04, 0x12
        /*00b6*/ 	.short	(.L_31 - .L_30)
	.align		4
.L_30:
        /*00b8*/ 	.word	index@(bw_max_pooling)
        /*00bc*/ 	.word	0x00000000


	//----- nvinfo : EIATTR_MIN_STACK_SIZE
	.align		4
.L_31:
        /*00c0*/ 	.byte	0x04, 0x12
        /*00c2*/ 	.short	(.L_33 - .L_32)
	.align		4
.L_32:
        /*00c4*/ 	.word	index@(max_pooling_v2)
        /*00c8*/ 	.word	0x00000000


	//----- nvinfo : EIATTR_MIN_STACK_SIZE
	.align		4
.L_33:
        /*00cc*/ 	.byte	0x04, 0x12
        /*00ce*/ 	.short	(.L_35 - .L_34)
	.align		4
.L_34:
        /*00d0*/ 	.word	index@(max_pooling)
        /*00d4*/ 	.word	0x00000000


	//----- nvinfo : EIATTR_MIN_STACK_SIZE
	.align		4
.L_35:
        /*00d8*/ 	.byte	0x04, 0x12
        /*00da*/ 	.short	(.L_37 - .L_36)
	.align		4
.L_36:
        /*00dc*/ 	.word	index@(fill_values)
        /*00e0*/ 	.word	0x00000000
.L_37:


//--------------------- .nv.compat                --------------------------
	.section	.nv.compat,"",@"SHT_CUDA_COMPAT_INFO"
	.align	4
        /*0000*/ 	.byte	0x02, 0x09, 0x00, 0x00, 0x02, 0x02, 0x01, 0x00, 0x02, 0x05, 0x05, 0x00, 0x03, 0x07, 0x01, 0x01
        /*0010*/ 	.byte	0x02, 0x03, 0x00, 0x00, 0x02, 0x06, 0x01, 0x00, 0x04, 0x0b, 0x08, 0x00, 0x01, 0x00, 0x00, 0x00
        /*0020*/ 	.byte	0x00, 0x00, 0x00, 0x00


//--------------------- .nv.info.bw_avg_pooling   --------------------------
	.section	.nv.info.bw_avg_pooling,"",@"SHT_CUDA_INFO"
	.sectionflags	@""
	.align	4


	//----- nvinfo : EIATTR_CUDA_API_VERSION
	.align		4
        /*0000*/ 	.byte	0x04, 0x37
        /*0002*/ 	.short	(.L_39 - .L_38)
.L_38:
        /*0004*/ 	.word	0x00000082


	//----- nvinfo : EIATTR_KPARAM_INFO
	.align		4
.L_39:
        /*0008*/ 	.byte	0x04, 0x17
        /*000a*/ 	.short	(.L_41 - .L_40)
.L_40:
        /*000c*/ 	.word	0x00000000
        /*0010*/ 	.short	0x0008
        /*0012*/ 	.short	0x0030
        /*0014*/ 	.byte	0x00, 0xf0, 0x05, 0x00


	//----- nvinfo : EIATTR_KPARAM_INFO
	.align		4
.L_41:
        /*0018*/ 	.byte	0x04, 0x17
        /*001a*/ 	.short	(.L_43 - .L_42)
.L_42:
        /*001c*/ 	.word	0x00000000
        /*0020*/ 	.short	0x0007
        /*0022*/ 	.short	0x002c
        /*0024*/ 	.byte	0x00, 0xf0, 0x11, 0x00


	//----- nvinfo : EIATTR_KPARAM_INFO
	.align		4
.L_43:
        /*0028*/ 	.byte	0x04, 0x17
        /*002a*/ 	.short	(.L_45 - .L_44)
.L_44:
        /*002c*/ 	.word	0x00000000
        /*0030*/ 	.short	0x0006
        /*0032*/ 	.short	0x0028
        /*0034*/ 	.byte	0x00, 0xf0, 0x11, 0x00


	//----- nvinfo : EIATTR_KPARAM_INFO
	.align		4
.L_45:
        /*0038*/ 	.byte	0x04, 0x17
        /*003a*/ 	.short	(.L_47 - .L_46)
.L_46:
        /*003c*/ 	.word	0x00000000
        /*0040*/ 	.short	0x0005
        /*0042*/ 	.short	0x0024
        /*0044*/ 	.byte	0x00, 0xf0, 0x11, 0x00


	//----- nvinfo : EIATTR_KPARAM_INFO
	.align		4
.L_47:
        /*0048*/ 	.byte	0x04, 0x17
        /*004a*/ 	.short	(.L_49 - .L_48)
.L_48:
        /*004c*/ 	.word	0x00000000
        /*0050*/ 	.short	0x0004
        /*0052*/ 	.short	0x0020
        /*0054*/ 	.byte	0x00, 0xf0, 0x11, 0x00


	//----- nvinfo : EIATTR_KPARAM_INFO
	.align		4
.L_49:
        /*0058*/ 	.byte	0x04, 0x17
        /*005a*/ 	.short	(.L_51 - .L_50)
.L_50:
        /*005c*/ 	.word	0x00000000
        /*0060*/ 	.short	0x0003
        /*0062*/ 	.short	0x0018
        /*0064*/ 	.byte	0x00, 0xf5, 0x21, 0x00


	//----- nvinfo : EIATTR_KPARAM_INFO
	.align		4
.L_51:
        /*0068*/ 	.byte	0x04, 0x17
        /*006a*/ 	.short	(.L_53 - .L_52)
.L_52:
        /*006c*/ 	.word	0x00000000
        /*0070*/ 	.short	0x0002
        /*0072*/ 	.short	0x0010
        /*0074*/ 	.byte	0x00, 0xf5, 0x21, 0x00


	//----- nvinfo : EIATTR_KPARAM_INFO
	.align		4
.L_53:
        /*0078*/ 	.byte	0x04, 0x17
        /*007a*/ 	.short	(.L_55 - .L_54)
.L_54:
        /*007c*/ 	.word	0x00000000
        /*0080*/ 	.short	0x0001
        /*0082*/ 	.short	0x0008
        /*0084*/ 	.byte	0x00, 0xf5, 0x21, 0x00


	//----- nvinfo : EIATTR_KPARAM_INFO
	.align		4
.L_55:
        /*0088*/ 	.byte	0x04, 0x17
        /*008a*/ 	.short	(.L_57 - .L_56)
.L_56:
        /*008c*/ 	.word	0x00000000
        /*0090*/ 	.short	0x0000
        /*0092*/ 	.short	0x0000
        /*0094*/ 	.byte	0x00, 0xf5, 0x21, 0x00


	//----- nvinfo : EIATTR_SPARSE_MMA_MASK
	.align		4
.L_57:
        /*0098*/ 	.byte	0x03, 0x50
        /*009a*/ 	.short	0x0000


	//----- nvinfo : EIATTR_MAXREG_COUNT
	.align		4
        /*009c*/ 	.byte	0x03, 0x1b
        /*009e*/ 	.short	0x00ff


	//----- nvinfo : EIATTR_MERCURY_ISA_VERSION
	.align		4
        /*00a0*/ 	.byte	0x03, 0x5f
        /*00a2*/ 	.short	0x0101


	//----- nvinfo : EIATTR_VRC_CTA_INIT_COUNT
	.align		4
        /*00a4*/ 	.byte	0x02, 0x4a
	.zero		1
	.zero		1


	//----- nvinfo : EIATTR_EXIT_INSTR_OFFSETS
	.align		4
        /*00a8*/ 	.byte	0x04, 0x1c
        /*00aa*/ 	.short	(.L_59 - .L_58)


	//   ....[0]....
.L_58:
        /*00ac*/ 	.word	0x00000120


	//   ....[1]....
        /*00b0*/ 	.word	0x000002a0


	//   ....[2]....
        /*00b4*/ 	.word	0x000003f0


	//   ....[3]....
        /*00b8*/ 	.word	0x00000460


	//----- nvinfo : EIATTR_CRS_STACK_SIZE
	.align		4
.L_59:
        /*00bc*/ 	.byte	0x04, 0x1e
        /*00be*/ 	.short	(.L_61 - .L_60)
.L_60:
        /*00c0*/ 	.word	0x00000000


	//----- nvinfo : EIATTR_CBANK_PARAM_SIZE
	.align		4
.L_61:
        /*00c4*/ 	.byte	0x03, 0x19
        /*00c6*/ 	.short	0x0031


	//----- nvinfo : EIATTR_PARAM_CBANK
	.align		4
        /*00c8*/ 	.byte	0x04, 0x0a
        /*00ca*/ 	.short	(.L_63 - .L_62)
	.align		4
.L_62:
        /*00cc*/ 	.word	index@(.nv.constant0.bw_avg_pooling)
        /*00d0*/ 	.short	0x0380
        /*00d2*/ 	.short	0x0031


	//----- nvinfo : EIATTR_SW_WAR
	.align		4
.L_63:
        /*00d4*/ 	.byte	0x04, 0x36
        /*00d6*/ 	.short	(.L_65 - .L_64)
.L_64:
        /*00d8*/ 	.word	0x00000008
.L_65:


//--------------------- .nv.info.avg_pooling      --------------------------
	.section	.nv.info.avg_pooling,"",@"SHT_CUDA_INFO"
	.sectionflags	@""
	.align	4


	//----- nvinfo : EIATTR_CUDA_API_VERSION
	.align		4
        /*0000*/ 	.byte	0x04, 0x37
        /*0002*/ 	.short	(.L_67 - .L_66)
.L_66:
        /*0004*/ 	.word	0x00000082


	//----- nvinfo : EIATTR_KPARAM_INFO
	.align		4
.L_67:
        /*0008*/ 	.byte	0x04, 0x17
        /*000a*/ 	.short	(.L_69 - .L_68)
.L_68:
        /*000c*/ 	.word	0x00000000
        /*0010*/ 	.short	0x0008
        /*0012*/ 	.short	0x0030
        /*0014*/ 	.byte	0x00, 0xf0, 0x11, 0x00


	//----- nvinfo : EIATTR_KPARAM_INFO
	.align		4
.L_69:
        /*0018*/ 	.byte	0x04, 0x17
        /*001a*/ 	.short	(.L_71 - .L_70)
.L_70:
        /*001c*/ 	.word	0x00000000
        /*0020*/ 	.short	0x0007
        /*0022*/ 	.short	0x002c
        /*0024*/ 	.byte	0x00, 0xf0, 0x11, 0x00


	//----- nvinfo : EIATTR_KPARAM_INFO
	.align		4
.L_71:
        /*0028*/ 	.byte	0x04, 0x17
        /*002a*/ 	.short	(.L_73 - .L_72)
.L_72:
        /*002c*/ 	.word	0x00000000
        /*0030*/ 	.short	0x0006
        /*0032*/ 	.short	0x0028
        /*0034*/ 	.byte	0x00, 0xf0, 0x11, 0x00


	//----- nvinfo : EIATTR_KPARAM_INFO
	.align		4
.L_73:
        /*0038*/ 	.byte	0x04, 0x17
        /*003a*/ 	.short	(.L_75 - .L_74)
.L_74:
        /*003c*/ 	.word	0x00000000
        /*0040*/ 	.short	0x0005
        /*0042*/ 	.short	0x0024
        /*0044*/ 	.byte	0x00, 0xf0, 0x11, 0x00


	//----- nvinfo : EIATTR_KPARAM_INFO
	.align		4
.L_75:
        /*0048*/ 	.byte	0x04, 0x17
        /*004a*/ 	.short	(.L_77 - .L_76)
.L_76:
        /*004c*/ 	.word	0x00000000
        /*0050*/ 	.short	0x0004
        /*0052*/ 	.short	0x0020
        /*0054*/ 	.byte	0x00, 0xf0, 0x11, 0x00


	//----- nvinfo : EIATTR_KPARAM_INFO
	.align		4
.L_77:
        /*0058*/ 	.byte	0x04, 0x17
        /*005a*/ 	.short	(.L_79 - .L_78)
.L_78:
        /*005c*/ 	.word	0x00000000
        /*0060*/ 	.short	0x0003
        /*0062*/ 	.short	0x0018
        /*0064*/ 	.byte	0x00, 0xf5, 0x21, 0x00


	//----- nvinfo : EIATTR_KPARAM_INFO
	.align		4
.L_79:
        /*0068*/ 	.byte	0x04, 0x17
        /*006a*/ 	.short	(.L_81 - .L_80)
.L_80:
        /*006c*/ 	.word	0x00000000
        /*0070*/ 	.short	0x0002
        /*0072*/ 	.short	0x0010
        /*0074*/ 	.byte	0x00, 0xf5, 0x21, 0x00


	//----- nvinfo : EIATTR_KPARAM_INFO
	.align		4
.L_81:
        /*0078*/ 	.byte	0x04, 0x17
        /*007a*/ 	.short	(.L_83 - .L_82)
.L_82:
        /*007c*/ 	.word	0x00000000
        /*0080*/ 	.short	0x0001
        /*0082*/ 	.short	0x0008
        /*0084*/ 	.byte	0x00, 0xf5, 0x21, 0x00


	//----- nvinfo : EIATTR_KPARAM_INFO
	.align		4
.L_83:
        /*0088*/ 	.byte	0x04, 0x17
        /*008a*/ 	.short	(.L_85 - .L_84)
.L_84:
        /*008c*/ 	.word	0x00000000
        /*0090*/ 	.short	0x0000
        /*0092*/ 	.short	0x0000
        /*0094*/ 	.byte	0x00, 0xf5, 0x21, 0x00


	//----- nvinfo : EIATTR_SPARSE_MMA_MASK
	.align		4
.L_85:
        /*0098*/ 	.byte	0x03, 0x50
        /*009a*/ 	.short	0x0000


	//----- nvinfo : EIATTR_MAXREG_COUNT
	.align		4
        /*009c*/ 	.byte	0x03, 0x1b
        /*009e*/ 	.short	0x00ff


	//----- nvinfo : EIATTR_MERCURY_ISA_VERSION
	.align		4
        /*00a0*/ 	.byte	0x03, 0x5f
        /*00a2*/ 	.short	0x0101


	//----- nvinfo : EIATTR_VRC_CTA_INIT_COUNT
	.align		4
        /*00a4*/ 	.byte	0x02, 0x4a
	.zero		1
	.zero		1


	//----- nvinfo : EIATTR_EXIT_INSTR_OFFSETS
	.align		4
        /*00a8*/ 	.byte	0x04, 0x1c
        /*00aa*/ 	.short	(.L_87 - .L_86)


	//   ....[0]....
.L_86:
        /*00ac*/ 	.word	0x000000b0


	//   ....[1]....
        /*00b0*/ 	.word	0x00000180


	//   ....[2]....
        /*00b4*/ 	.word	0x000002c0


	//----- nvinfo : EIATTR_CBANK_PARAM_SIZE
	.align		4
.L_87:
        /*00b8*/ 	.byte	0x03, 0x19
        /*00ba*/ 	.short	0x0034


	//----- nvinfo : EIATTR_PARAM_CBANK
	.align		4
        /*00bc*/ 	.byte	0x04, 0x0a
        /*00be*/ 	.short	(.L_89 - .L_88)
	.align		4
.L_88:
        /*00c0*/ 	.word	index@(.nv.constant0.avg_pooling)
        /*00c4*/ 	.short	0x0380
        /*00c6*/ 	.short	0x0034


	//----- nvinfo : EIATTR_SW_WAR
	.align		4
.L_89:
        /*00c8*/ 	.byte	0x04, 0x36
        /*00ca*/ 	.short	(.L_91 - .L_90)
.L_90:
        /*00cc*/ 	.word	0x00000008
.L_91:


//--------------------- .nv.info.bw_max_pooling   --------------------------
	.section	.nv.info.bw_max_pooling,"",@"SHT_CUDA_INFO"
	.sectionflags	@""
	.align	4


	//----- nvinfo : EIATTR_CUDA_API_VERSION
	.align		4
        /*0000*/ 	.byte	0x04, 0x37
        /*0002*/ 	.short	(.L_93 - .L_92)
.L_92:
        /*0004*/ 	.word	0x00000082


	//----- nvinfo : EIATTR_KPARAM_INFO
	.align		4
.L_93:
        /*0008*/ 	.byte	0x04, 0x17
        /*000a*/ 	.short	(.L_95 - .L_94)
.L_94:
        /*000c*/ 	.word	0x00000000
        /*0010*/ 	.short	0x0006
        /*0012*/ 	.short	0x002c
        /*0014*/ 	.byte	0x00, 0xf0, 0x11, 0x00


	//----- nvinfo : EIATTR_KPARAM_INFO
	.align		4
.L_95:
        /*0018*/ 	.byte	0x04, 0x17
        /*001a*/ 	.short	(.L_97 - .L_96)
.L_96:
        /*001c*/ 	.word	0x00000000
        /*0020*/ 	.short	0x0005
        /*0022*/ 	.short	0x0028
        /*0024*/ 	.byte	0x00, 0xf0, 0x11, 0x00


	//----- nvinfo : EIATTR_KPARAM_INFO
	.align		4
.L_97:
        /*0028*/ 	.byte	0x04, 0x17
        /*002a*/ 	.short	(.L_99 - .L_98)
.L_98:
        /*002c*/ 	.word	0x00000000
        /*0030*/ 	.short	0x0004
        /*0032*/ 	.short	0x0020
        /*0034*/ 	.byte	0x00, 0xf5, 0x21, 0x00


	//----- nvinfo : EIATTR_KPARAM_INFO
	.align		4
.L_99:
        /*0038*/ 	.byte	0x04, 0x17
        /*003a*/ 	.short	(.L_101 - .L_100)
.L_100:
        /*003c*/ 	.word	0x00000000
        /*0040*/ 	.short	0x0003
        /*0042*/ 	.short	0x0018
        /*0044*/ 	.byte	0x00, 0xf0, 0x11, 0x00


	//----- nvinfo : EIATTR_KPARAM_INFO
	.align		4
.L_101:
        /*0048*/ 	.byte	0x04, 0x17
        /*004a*/ 	.short	(.L_103 - .L_102)
.L_102:
        /*004c*/ 	.word	0x00000000
        /*0050*/ 	.short	0x0002
        /*0052*/ 	.short	0x0010
        /*0054*/ 	.byte	0x00, 0xf5, 0x21, 0x00


	//----- nvinfo : EIATTR_KPARAM_INFO
	.align		4
.L_103:
        /*0058*/ 	.byte	0x04, 0x17
        /*005a*/ 	.short	(.L_105 - .L_104)
.L_104:
        /*005c*/ 	.word	0x00000000
        /*0060*/ 	.short	0x0001
        /*0062*/ 	.short	0x0008
        /*0064*/ 	.byte	0x00, 0xf5, 0x21, 0x00


	//----- nvinfo : EIATTR_KPARAM_INFO
	.align		4
.L_105:
        /*0068*/ 	.byte	0x04, 0x17
        /*006a*/ 	.short	(.L_107 - .L_106)
.L_106:
        /*006c*/ 	.word	0x00000000
        /*0070*/ 	.short	0x0000
        /*0072*/ 	.short	0x0000
        /*0074*/ 	.byte	0x00, 0xf5, 0x21, 0x00


	//----- nvinfo : EIATTR_SPARSE_MMA_MASK
	.align		4
.L_107:
        /*0078*/ 	.byte	0x03, 0x50
        /*007a*/ 	.short	0x0000


	//----- nvinfo : EIATTR_MAXREG_COUNT
	.align		4
        /*007c*/ 	.byte	0x03, 0x1b
        /*007e*/ 	.short	0x00ff


	//----- nvinfo : EIATTR_MERCURY_ISA_VERSION
	.align		4
        /*0080*/ 	.byte	0x03, 0x5f
        /*0082*/ 	.short	0x0101


	//----- nvinfo : EIATTR_VRC_CTA_INIT_COUNT
	.align		4
        /*0084*/ 	.byte	0x02, 0x4a
	.zero		1
	.zero		1


	//----- nvinfo : EIATTR_EXIT_INSTR_OFFSETS
	.align		4
        /*0088*/ 	.byte	0x04, 0x1c
        /*008a*/ 	.short	(.L_109 - .L_108)


	//   ....[0]....
.L_108:
        /*008c*/ 	.word	0x00000140


	//   ....[1]....
        /*0090*/ 	.word	0x000001a0


	//   ....[2]....
        /*0094*/ 	.word	0x00000210


	//----- nvinfo : EIATTR_CBANK_PARAM_SIZE
	.align		4
.L_109:
        /*0098*/ 	.byte	0x03, 0x19
        /*009a*/ 	.short	0x0030


	//----- nvinfo : EIATTR_PARAM_CBANK
	.align		4
        /*009c*/ 	.byte	0x04, 0x0a
        /*009e*/ 	.short	(.L_111 - .L_110)
	.align		4
.L_110:
        /*00a0*/ 	.word	index@(.nv.constant0.bw_max_pooling)
        /*00a4*/ 	.short	0x0380
        /*00a6*/ 	.short	0x0030


	//----- nvinfo : EIATTR_SW_WAR
	.align		4
.L_111:
        /*00a8*/ 	.byte	0x04, 0x36
        /*00aa*/ 	.short	(.L_113 - .L_112)
.L_112:
        /*00ac*/ 	.word	0x00000008
.L_113:


//--------------------- .nv.info.max_pooling_v2   --------------------------
	.section	.nv.info.max_pooling_v2,"",@"SHT_CUDA_INFO"
	.sectionflags	@""
	.align	4


	//----- nvinfo : EIATTR_CUDA_API_VERSION
	.align		4
        /*0000*/ 	.byte	0x04, 0x37
        /*0002*/ 	.short	(.L_115 - .L_114)
.L_114:
        /*0004*/ 	.word	0x00000082


	//----- nvinfo : EIATTR_KPARAM_INFO
	.align		4
.L_115:
        /*0008*/ 	.byte	0x04, 0x17
        /*000a*/ 	.short	(.L_117 - .L_116)
.L_116:
        /*000c*/ 	.word	0x00000000
        /*0010*/ 	.short	0x0007
        /*0012*/ 	.short	0x0028
        /*0014*/ 	.byte	0x00, 0xf0, 0x11, 0x00


	//----- nvinfo : EIATTR_KPARAM_INFO
	.align		4
.L_117:
        /*0018*/ 	.byte	0x04, 0x17
        /*001a*/ 	.short	(.L_119 - .L_118)
.L_118:
        /*001c*/ 	.word	0x00000000
        /*0020*/ 	.short	0x0006
        /*0022*/ 	.short	0x0024
        /*0024*/ 	.byte	0x00, 0xf0, 0x11, 0x00


	//----- nvinfo : EIATTR_KPARAM_INFO
	.align		4
.L_119:
        /*0028*/ 	.byte	0x04, 0x17
        /*002a*/ 	.short	(.L_121 - .L_120)
.L_120:
        /*002c*/ 	.word	0x00000000
        /*0030*/ 	.short	0x0005
        /*0032*/ 	.short	0x0020
        /*0034*/ 	.byte	0x00, 0xf0, 0x11, 0x00


	//----- nvinfo : EIATTR_KPARAM_INFO
	.align		4
.L_121:
        /*0038*/ 	.byte	0x04, 0x17
        /*003a*/ 	.short	(.L_123 - .L_122)
.L_122:
        /*003c*/ 	.word	0x00000000
        /*0040*/ 	.short	0x0004
        /*0042*/ 	.short	0x001c
        /*0044*/ 	.byte	0x00, 0xf0, 0x11, 0x00


	//----- nvinfo : EIATTR_KPARAM_INFO
	.align		4
.L_123:
        /*0048*/ 	.byte	0x04, 0x17
        /*004a*/ 	.short	(.L_125 - .L_124)
.L_124:
        /*004c*/ 	.word	0x00000000
        /*0050*/ 	.short	0x0003
        /*0052*/ 	.short	0x0018
        /*0054*/ 	.byte	0x00, 0xf0, 0x11, 0x00


	//----- nvinfo : EIATTR_KPARAM_INFO
	.align		4
.L_125:
        /*0058*/ 	.byte	0x04, 0x17
        /*005a*/ 	.short	(.L_127 - .L_126)
.L_126:
        /*005c*/ 	.word	0x00000000
        /*0060*/ 	.short	0x0002
        /*0062*/ 	.short	0x0010
        /*0064*/ 	.byte	0x00, 0xf5, 0x21, 0x00


	//----- nvinfo : EIATTR_KPARAM_INFO
	.align		4
.L_127:
        /*0068*/ 	.byte	0x04, 0x17
        /*006a*/ 	.short	(.L_129 - .L_128)
.L_128:
        /*006c*/ 	.word	0x00000000
        /*0070*/ 	.short	0x0001
        /*0072*/ 	.short	0x0008
        /*0074*/ 	.byte	0x00, 0xf5, 0x21, 0x00


	//----- nvinfo : EIATTR_KPARAM_INFO
	.align		4
.L_129:
        /*0078*/ 	.byte	0x04, 0x17
        /*007a*/ 	.short	(.L_131 - .L_130)
.L_130:
        /*007c*/ 	.word	0x00000000
        /*0080*/ 	.short	0x0000
        /*0082*/ 	.short	0x0000
        /*0084*/ 	.byte	0x00, 0xf5, 0x21, 0x00


	//----- nvinfo : EIATTR_SPARSE_MMA_MASK
	.align		4
.L_131:
        /*0088*/ 	.byte	0x03, 0x50
        /*008a*/ 	.short	0x0000


	//----- nvinfo : EIATTR_MAXREG_COUNT
	.align		4
        /*008c*/ 	.byte	0x03, 0x1b
        /*008e*/ 	.short	0x00ff


	//----- nvinfo : EIATTR_MERCURY_ISA_VERSION
	.align		4
        /*0090*/ 	.byte	0x03, 0x5f
        /*0092*/ 	.short	0x0101


	//----- nvinfo : EIATTR_VRC_CTA_INIT_COUNT
	.align		4
        /*0094*/ 	.byte	0x02, 0x4a
	.zero		1
	.zero		1


	//----- nvinfo : EIATTR_EXIT_INSTR_OFFSETS
	.align		4
        /*0098*/ 	.byte	0x04, 0x1c
        /*009a*/ 	.short	(.L_133 - .L_132)


	//   ....[0]....
.L_132:
        /*009c*/ 	.word	0x000000b0


	//   ....[1]....
        /*00a0*/ 	.word	0x00000190


	//   ....[2]....
        /*00a4*/ 	.word	0x000003d0


	//----- nvinfo : EIATTR_CRS_STACK_SIZE
	.align		4
.L_133:
        /*00a8*/ 	.byte	0x04, 0x1e
        /*00aa*/ 	.short	(.L_135 - .L_134)
.L_134:
        /*00ac*/ 	.word	0x00000000


	//----- nvinfo : EIATTR_CBANK_PARAM_SIZE
	.align		4
.L_135:
        /*00b0*/ 	.byte	0x03, 0x19
        /*00b2*/ 	.short	0x002c


	//----- nvinfo : EIATTR_PARAM_CBANK
	.align		4
        /*00b4*/ 	.byte	0x04, 0x0a
        /*00b6*/ 	.short	(.L_137 - .L_136)
	.align		4
.L_136:
        /*00b8*/ 	.word	index@(.nv.constant0.max_pooling_v2)
        /*00bc*/ 	.short	0x0380
        /*00be*/ 	.short	0x002c


	//----- nvinfo : EIATTR_SW_WAR
	.align		4
.L_137:
        /*00c0*/ 	.byte	0x04, 0x36
        /*00c2*/ 	.short	(.L_139 - .L_138)
.L_138:
        /*00c4*/ 	.word	0x00000008
.L_139:


//--------------------- .nv.info.max_pooling      --------------------------
	.section	.nv.info.max_pooling,"",@"SHT_CUDA_INFO"
	.sectionflags	@""
	.align	4


	//----- nvinfo : EIATTR_CUDA_API_VERSION
	.align		4
        /*0000*/ 	.byte	0x04, 0x37
        /*0002*/ 	.short	(.L_141 - .L_140)
.L_140:
        /*0004*/ 	.word	0x00000082


	//----- nvinfo : EIATTR_KPARAM_INFO
	.align		4
.L_141:
        /*0008*/ 	.byte	0x04, 0x17
        /*000a*/ 	.short	(.L_143 - .L_142)
.L_142:
        /*000c*/ 	.word	0x00000000
        /*0010*/ 	.short	0x0005
        /*0012*/ 	.short	0x0020
        /*0014*/ 	.byte	0x00, 0xf0, 0x11, 0x00


	//----- nvinfo : EIATTR_KPARAM_INFO
	.align		4
.L_143:
        /*0018*/ 	.byte	0x04, 0x17
        /*001a*/ 	.short	(.L_145 - .L_144)
.L_144:
        /*001c*/ 	.word	0x00000000
        /*0020*/ 	.short	0x0004
        /*0022*/ 	.short	0x001c
        /*0024*/ 	.byte	0x00, 0xf0, 0x11, 0x00


	//----- nvinfo : EIATTR_KPARAM_INFO
	.align		4
.L_145:
        /*0028*/ 	.byte	0x04, 0x17
        /*002a*/ 	.short	(.L_147 - .L_146)
.L_146:
        /*002c*/ 	.word	0x00000000
        /*0030*/ 	.short	0x0003
        /*0032*/ 	.short	0x0018
        /*0034*/ 	.byte	0x00, 0xf0, 0x11, 0x00


	//----- nvinfo : EIATTR_KPARAM_INFO
	.align		4
.L_147:
        /*0038*/ 	.byte	0x04, 0x17
        /*003a*/ 	.short	(.L_149 - .L_148)
.L_148:
        /*003c*/ 	.word	0x00000000
        /*0040*/ 	.short	0x0002
        /*0042*/ 	.short	0x0010
        /*0044*/ 	.byte	0x00, 0xf5, 0x21, 0x00


	//----- nvinfo : EIATTR_KPARAM_INFO
	.align		4
.L_149:
        /*0048*/ 	.byte	0x04, 0x17
        /*004a*/ 	.short	(.L_151 - .L_150)
.L_150:
        /*004c*/ 	.word	0x00000000
        /*0050*/ 	.short	0x0001
        /*0052*/ 	.short	0x0008
        /*0054*/ 	.byte	0x00, 0xf5, 0x21, 0x00


	//----- nvinfo : EIATTR_KPARAM_INFO
	.align		4
.L_151:
        /*0058*/ 	.byte	0x04, 0x17
        /*005a*/ 	.short	(.L_153 - .L_152)
.L_152:
        /*005c*/ 	.word	0x00000000
        /*0060*/ 	.short	0x0000
        /*0062*/ 	.short	0x0000
        /*0064*/ 	.byte	0x00, 0xf5, 0x21, 0x00


	//----- nvinfo : EIATTR_SPARSE_MMA_MASK
	.align		4
.L_153:
        /*0068*/ 	.byte	0x03, 0x50
        /*006a*/ 	.short	0x0000


	//----- nvinfo : EIATTR_MAXREG_COUNT
	.align		4
        /*006c*/ 	.byte	0x03, 0x1b
        /*006e*/ 	.short	0x00ff


	//----- nvinfo : EIATTR_NUM_BARRIERS
	.align		4
        /*0070*/ 	.byte	0x02, 0x4c
        /*0072*/ 	.byte	0x01
	.zero		1


	//----- nvinfo : EIATTR_MERCURY_ISA_VERSION
	.align		4
        /*0074*/ 	.byte	0x03, 0x5f
        /*0076*/ 	.short	0x0101


	//----- nvinfo : EIATTR_VRC_CTA_INIT_COUNT
	.align		4
        /*0078*/ 	.byte	0x02, 0x4a
	.zero		1
	.zero		1


	//----- nvinfo : EIATTR_EXIT_INSTR_OFFSETS
	.align		4
        /*007c*/ 	.byte	0x04, 0x1c
        /*007e*/ 	.short	(.L_155 - .L_154)


	//   ....[0]....
.L_154:
        /*0080*/ 	.word	0x00000360


	//   ....[1]....
        /*0084*/ 	.word	0x000003c0


	//   ....[2]....
        /*0088*/ 	.word	0x000004e0


	//   ....[3]....
        /*008c*/ 	.word	0x00000560


	//----- nvinfo : EIATTR_CRS_STACK_SIZE
	.align		4
.L_155:
        /*0090*/ 	.byte	0x04, 0x1e
        /*0092*/ 	.short	(.L_157 - .L_156)
.L_156:
        /*0094*/ 	.word	0x00000000


	//----- nvinfo : EIATTR_CBANK_PARAM_SIZE
	.align		4
.L_157:
        /*0098*/ 	.byte	0x03, 0x19
        /*009a*/ 	.short	0x0024


	//----- nvinfo : EIATTR_PARAM_CBANK
	.align		4
        /*009c*/ 	.byte	0x04, 0x0a
        /*009e*/ 	.short	(.L_159 - .L_158)
	.align		4
.L_158:
        /*00a0*/ 	.word	index@(.nv.constant0.max_pooling)
        /*00a4*/ 	.short	0x0380
        /*00a6*/ 	.short	0x0024


	//----- nvinfo : EIATTR_SW_WAR
	.align		4
.L_159:
        /*00a8*/ 	.byte	0x04, 0x36
        /*00aa*/ 	.short	(.L_161 - .L_160)
.L_160:
        /*00ac*/ 	.word	0x00000008
.L_161:


//--------------------- .nv.info.fill_values      --------------------------
	.section	.nv.info.fill_values,"",@"SHT_CUDA_INFO"
	.sectionflags	@""
	.align	4


	//----- nvinfo : EIATTR_CUDA_API_VERSION
	.align		4
        /*0000*/ 	.byte	0x04, 0x37
        /*0002*/ 	.short	(.L_163 - .L_162)
.L_162:
        /*0004*/ 	.word	0x00000082


	//----- nvinfo : EIATTR_KPARAM_INFO
	.align		4
.L_163:
        /*0008*/ 	.byte	0x04, 0x17
        /*000a*/ 	.short	(.L_165 - .L_164)
.L_164:
        /*000c*/ 	.word	0x00000000
        /*0010*/ 	.short	0x0005
        /*0012*/ 	.short	0x0020
        /*0014*/ 	.byte	0x00, 0xf5, 0x21, 0x00


	//----- nvinfo : EIATTR_KPARAM_INFO
	.align		4
.L_165:
        /*0018*/ 	.byte	0x04, 0x17
        /*001a*/ 	.short	(.L_167 - .L_166)
.L_166:
        /*001c*/ 	.word	0x00000000
        /*0020*/ 	.short	0x0004
        /*0022*/ 	.short	0x0018
        /*0024*/ 	.byte	0x00, 0xf0, 0x11, 0x00


	//----- nvinfo : EIATTR_KPARAM_INFO
	.align		4
.L_167:
        /*0028*/ 	.byte	0x04, 0x17
        /*002a*/ 	.short	(.L_169 - .L_168)
.L_168:
        /*002c*/ 	.word	0x00000000
        /*0030*/ 	.short	0x0003
        /*0032*/ 	.short	0x0014
        /*0034*/ 	.byte	0x00, 0xf0, 0x11, 0x00


	//----- nvinfo : EIATTR_KPARAM_INFO
	.align		4
.L_169:
        /*0038*/ 	.byte	0x04, 0x17
        /*003a*/ 	.short	(.L_171 - .L_170)
.L_170:
        /*003c*/ 	.word	0x00000000
        /*0040*/ 	.short	0x0002
        /*0042*/ 	.short	0x0010
        /*0044*/ 	.byte	0x00, 0xf0, 0x11, 0x00


	//----- nvinfo : EIATTR_KPARAM_INFO
	.align		4
.L_171:
        /*0048*/ 	.byte	0x04, 0x17
        /*004a*/ 	.short	(.L_173 - .L_172)
.L_172:
        /*004c*/ 	.word	0x00000000
        /*0050*/ 	.short	0x0001
        /*0052*/ 	.short	0x0008
        /*0054*/ 	.byte	0x00, 0xf5, 0x21, 0x00


	//----- nvinfo : EIATTR_KPARAM_INFO
	.align		4
.L_173:
        /*0058*/ 	.byte	0x04, 0x17
        /*005a*/ 	.short	(.L_175 - .L_174)
.L_174:
        /*005c*/ 	.word	0x00000000
        /*0060*/ 	.short	0x0000
        /*0062*/ 	.short	0x0000
        /*0064*/ 	.byte	0x00, 0xf5, 0x21, 0x00


	//----- nvinfo : EIATTR_SPARSE_MMA_MASK
	.align		4
.L_175:
        /*0068*/ 	.byte	0x03, 0x50
        /*006a*/ 	.short	0x0000


	//----- nvinfo : EIATTR_MAXREG_COUNT
	.align		4
        /*006c*/ 	.byte	0x03, 0x1b
        /*006e*/ 	.short	0x00ff


	//----- nvinfo : EIATTR_MERCURY_ISA_VERSION
	.align		4
        /*0070*/ 	.byte	0x03, 0x5f
        /*0072*/ 	.short	0x0101


	//----- nvinfo : EIATTR_VRC_CTA_INIT_COUNT
	.align		4
        /*0074*/ 	.byte	0x02, 0x4a
	.zero		1
	.zero		1


	//----- nvinfo : EIATTR_EXIT_INSTR_OFFSETS
	.align		4
        /*0078*/ 	.byte	0x04, 0x1c
        /*007a*/ 	.short	(.L_177 - .L_176)


	//   ....[0]....
.L_176:
        /*007c*/ 	.word	0x00000140


	//   ....[1]....
        /*0080*/ 	.word	0x000001f0


	//----- nvinfo : EIATTR_CBANK_PARAM_SIZE
	.align		4
.L_177:
        /*0084*/ 	.byte	0x03, 0x19
        /*0086*/ 	.short	0x0028


	//----- nvinfo : EIATTR_PARAM_CBANK
	.align		4
        /*0088*/ 	.byte	0x04, 0x0a
        /*008a*/ 	.short	(.L_179 - .L_178)
	.align		4
.L_178:
        /*008c*/ 	.word	index@(.nv.constant0.fill_values)
        /*0090*/ 	.short	0x0380
        /*0092*/ 	.short	0x0028


	//----- nvinfo : EIATTR_SW_WAR
	.align		4
.L_179:
        /*0094*/ 	.byte	0x04, 0x36
        /*0096*/ 	.short	(.L_181 - .L_180)
.L_180:
        /*0098*/ 	.word	0x00000008
.L_181:


//--------------------- .nv.callgraph             --------------------------
	.section	.nv.callgraph,"",@"SHT_CUDA_CALLGRAPH"
	.align	4
	.sectionentsize	8
	.align		4
        /*0000*/ 	.word	0x00000000
	.align		4
        /*0004*/ 	.word	0xffffffff
	.align		4
        /*0008*/ 	.word	0x00000000
	.align		4
        /*000c*/ 	.word	0xfffffffe
	.align		4
        /*0010*/ 	.word	0x00000000
	.align		4
        /*0014*/ 	.word	0xfffffffd
	.align		4
        /*0018*/ 	.word	0x00000000
	.align		4
        /*001c*/ 	.word	0xfffffffc


//--------------------- .text.bw_avg_pooling      --------------------------
	.section	.text.bw_avg_pooling,"ax",@progbits
	.align	128
        .global         bw_avg_pooling
        .type           bw_avg_pooling,@function
        .size           bw_avg_pooling,(.L_x_38 - bw_avg_pooling)
        .other          bw_avg_pooling,@"STO_CUDA_ENTRY STV_DEFAULT"
bw_avg_pooling:
.text.bw_avg_pooling:
[----:B------:R-:W-:Y:S01]  /*0000*/  LDC R1, c[0x0][0x37c] ;  /* 0x0000df00ff017b82 */ /* 0x000fe20000000800 */
[----:B------:R-:W0:Y:S07]  /*0010*/  S2R R2, SR_TID.Y ;  /* 0x0000000000027919 */ /* 0x000e2e0000002200 */
[----:B------:R-:W1:Y:S01]  /*0020*/  LDC R0, c[0x0][0x368] ;  /* 0x0000da00ff007b82 */ /* 0x000e620000000800 */
[----:B------:R-:W2:Y:S01]  /*0030*/  LDCU.64 UR10, c[0x0][0x3a8] ;  /* 0x00007500ff0a77ac */ /* 0x000ea20008000a00 */
[----:B------:R-:W3:Y:S01]  /*0040*/  S2R R7, SR_TID.X ;  /* 0x0000000000077919 */ /* 0x000ee20000002100 */
[----:B------:R-:W4:Y:S01]  /*0050*/  LDCU UR8, c[0x0][0x3a4] ;  /* 0x00007480ff0877ac */ /* 0x000f220008000800 */
[----:B------:R-:W1:Y:S04]  /*0060*/  S2R R5, SR_TID.Z ;  /* 0x0000000000057919 */ /* 0x000e680000002300 */
[----:B------:R-:W0:Y:S08]  /*0070*/  S2UR UR5, SR_CTAID.Y ;  /* 0x00000000000579c3 */ /* 0x000e300000002600 */
[----:B------:R-:W0:Y:S08]  /*0080*/  LDC R3, c[0x0][0x364] ;  /* 0x0000d900ff037b82 */ /* 0x000e300000000800 */
[----:B------:R-:W3:Y:S08]  /*0090*/  S2UR UR6, SR_CTAID.X ;  /* 0x00000000000679c3 */ /* 0x000ef00000002500 */
[----:B------:R-:W3:Y:S08]  /*00a0*/  LDC R4, c[0x0][0x360] ;  /* 0x0000d800ff047b82 */ /* 0x000ef00000000800 */
[----:B------:R-:W1:Y:S01]  /*00b0*/  S2UR UR4, SR_CTAID.Z ;  /* 0x00000000000479c3 */ /* 0x000e620000002700 */
[----:B0-----:R-:W-:-:S05]  /*00c0*/  IMAD R3, R3, UR5, R2 ;  /* 0x0000000503037c24 */ /* 0x001fca000f8e0202 */
[----:B--2---:R-:W-:Y:S01]  /*00d0*/  ISETP.GE.AND P0, PT, R3, UR10, PT ;  /* 0x0000000a03007c0c */ /* 0x004fe2000bf06270 */
[----:B---3--:R-:W-:-:S05]  /*00e0*/  IMAD R2, R4, UR6, R7 ;  /* 0x0000000604027c24 */ /* 0x008fca000f8e0207 */
[----:B----4-:R-:W-:Y:S01]  /*00f0*/  ISETP.GE.OR P0, PT, R2, UR8, P0 ;  /* 0x0000000802007c0c */ /* 0x010fe20008706670 */
[----:B-1----:R-:W-:-:S05]  /*0100*/  IMAD R0, R0, UR4, R5 ;  /* 0x0000000400007c24 */ /* 0x002fca000f8e0205 */
[----:B------:R-:W-:-:S13]  /*0110*/  ISETP.GE.OR P0, PT, R0, UR11, P0 ;  /* 0x0000000b00007c0c */ /* 0x000fda0008706670 */
[----:B------:R-:W-:Y:S05]  /*0120*/  @P0 EXIT ;  /* 0x000000000000094d */ /* 0x000fea0003800000 */
[----:B------:R-:W0:Y:S01]  /*0130*/  LDC.64 R4, c[0x0][0x390] ;  /* 0x0000e400ff047b82 */ /* 0x000e220000000a00 */
[----:B------:R-:W1:Y:S01]  /*0140*/  LDCU.64 UR6, c[0x0][0x358] ;  /* 0x00006b00ff0677ac */ /* 0x000e620008000a00 */
[----:B------:R-:W-:Y:S01]  /*0150*/  IMAD R7, R0, UR8, RZ ;  /* 0x0000000800077c24 */ /* 0x000fe2000f8e02ff */
[----:B------:R-:W2:Y:S03]  /*0160*/  LDCU.U8 UR4, c[0x0][0x3b0] ;  /* 0x00007600ff0477ac */ /* 0x000ea60008000000 */
[----:B------:R-:W-:Y:S01]  /*0170*/  IMAD.IADD R9, R2, 0x1, R7 ;  /* 0x0000000102097824 */ /* 0x000fe200078e0207 */
[----:B------:R-:W3:Y:S03]  /*0180*/  LDCU UR5, c[0x0][0x3a0] ;  /* 0x00007400ff0577ac */ /* 0x000ee60008000800 */
[----:B0-----:R-:W-:-:S05]  /*0190*/  IMAD.WIDE R4, R9, 0x4, R4 ;  /* 0x0000000409047825 */ /* 0x001fca00078e0204 */
[----:B-1----:R-:W3:Y:S01]  /*01a0*/  LDG.E R9, desc[UR6][R4.64] ;  /* 0x0000000604097981 */ /* 0x002ee2000c1e1900 */
[----:B--2---:R-:W-:Y:S01]  /*01b0*/  UPRMT UR4, UR4, 0x8880, URZ ;  /* 0x0000888004047896 */ /* 0x004fe200080000ff */
[----:B------:R-:W-:Y:S02]  /*01c0*/  IMAD R2, R3, UR8, R2 ;  /* 0x0000000803027c24 */ /* 0x000fe4000f8e0202 */
[----:B------:R-:W-:Y:S01]  /*01d0*/  IMAD R6, R0, UR10, R3 ;  /* 0x0000000a00067c24 */ /* 0x000fe2000f8e0203 */
[----:B------:R-:W-:Y:S01]  /*01e0*/  UISETP.NE.AND UP0, UPT, UR4, URZ, UPT ;  /* 0x000000ff0400728c */ /* 0x000fe2000bf05270 */
[----:B------:R-:W-:Y:S02]  /*01f0*/  IMAD R2, R7, UR10, R2 ;  /* 0x0000000a07027c24 */ /* 0x000fe4000f8e0202 */
[----:B---3--:R-:W-:-:S06]  /*0200*/  IMAD R3, R6, UR5, R9 ;  /* 0x0000000506037c24 */ /* 0x008fcc000f8e0209 */
[----:B------:R-:W-:Y:S05]  /*0210*/  BRA.U !UP0, `(.L_x_0) ;  /* 0x0000000108787547 */ /* 0x000fea000b800000 */
[----:B------:R-:W0:Y:S01]  /*0220*/  LDC.64 R4, c[0x0][0x388] ;  /* 0x0000e200ff047b82 */ /* 0x000e220000000a00 */
[----:B------:R-:W-:-:S04]  /*0230*/  IMAD R9, R0, UR5, R9 ;  /* 0x0000000500097c24 */ /* 0x000fc8000f8e0209 */
[----:B0-----:R-:W-:-:S05]  /*0240*/  IMAD.WIDE R4, R9, 0x4, R4 ;  /* 0x0000000409047825 */ /* 0x001fca00078e0204 */
[----:B------:R-:W2:Y:S02]  /*0250*/  LDG.E R8, desc[UR6][R4.64] ;  /* 0x0000000604087981 */ /* 0x000ea4000c1e1900 */
[----:B--2---:R-:W-:-:S13]  /*0260*/  ISETP.NE.AND P0, PT, R8, RZ, PT ;  /* 0x000000ff0800720c */ /* 0x004fda0003f05270 */
[----:B------:R-:W0:Y:S02]  /*0270*/  @!P0 LDC.64 R6, c[0x0][0x380] ;  /* 0x0000e000ff068b82 */ /* 0x000e240000000a00 */
[----:B0-----:R-:W-:-:S05]  /*0280*/  @!P0 IMAD.WIDE R6, R2, 0x4, R6 ;  /* 0x0000000402068825 */ /* 0x001fca00078e0206 */
[----:B------:R0:W-:Y:S01]  /*0290*/  @!P0 STG.E desc[UR6][R6.64], RZ ;  /* 0x000000ff06008986 */ /* 0x0001e2000c101906 */
[----:B------:R-:W-:Y:S05]  /*02a0*/  @!P0 EXIT ;  /* 0x000000000000894d */ /* 0x000fea0003800000 */
[----:B------:R-:W1:Y:S02]  /*02b0*/  LDC.64 R4, c[0x0][0x398] ;  /* 0x0000e600ff047b82 */ /* 0x000e640000000a00 */
[----:B-1----:R-:W-:-:S05]  /*02c0*/  IMAD.WIDE R4, R3, 0x4, R4 ;  /* 0x0000000403047825 */ /* 0x002fca00078e0204 */
[----:B------:R-:W2:Y:S01]  /*02d0*/  LDG.E R0, desc[UR6][R4.64] ;  /* 0x0000000604007981 */ /* 0x000ea2000c1e1900 */
[----:B------:R-:W-:Y:S01]  /*02e0*/  I2FP.F32.S32 R3, R8 ;  /* 0x0000000800037245 */ /* 0x000fe20000201400 */
[----:B------:R-:W-:Y:S03]  /*02f0*/  BSSY.RECONVERGENT B0, `(.L_x_1) ;  /* 0x000000c000007945 */ /* 0x000fe60003800200 */
[----:B0-----:R-:W0:Y:S02]  /*0300*/  MUFU.RCP R6, R3 ;  /* 0x0000000300067308 */ /* 0x001e240000001000 */
[----:B0-----:R-:W-:-:S04]  /*0310*/  FFMA R7, -R3, R6, 1 ;  /* 0x3f80000003077423 */ /* 0x001fc80000000106 */
[----:B------:R-:W-:Y:S02]  /*0320*/  FFMA R7, R6, R7, R6 ;  /* 0x0000000706077223 */ /* 0x000fe40000000006 */
[----:B--2---:R-:W0:Y:S02]  /*0330*/  FCHK P0, R0, R3 ;  /* 0x0000000300007302 */ /* 0x004e240000000000 */
[----:B------:R-:W-:-:S04]  /*0340*/  FFMA R6, R0, R7, RZ ;  /* 0x0000000700067223 */ /* 0x000fc800000000ff */
[----:B------:R-:W-:-:S04]  /*0350*/  FFMA R8, -R3, R6, R0 ;  /* 0x0000000603087223 */ /* 0x000fc80000000100 */
[----:B------:R-:W-:Y:S01]  /*0360*/  FFMA R7, R7, R8, R6 ;  /* 0x0000000807077223 */ /* 0x000fe20000000006 */
[----:B0-----:R-:W-:Y:S06]  /*0370*/  @!P0 BRA `(.L_x_2) ;  /* 0x00000000000c8947 */ /* 0x001fec0003800000 */
[----:B------:R-:W-:-:S07]  /*0380*/  MOV R4, 0x3a0 ;  /* 0x000003a000047802 */ /* 0x000fce0000000f00 */
[----:B------:R-:W-:Y:S05]  /*0390*/  CALL.REL.NOINC `($__internal_0_$__cuda_sm3x_div_rn_noftz_f32_slowpath) ;  /* 0x0000000000347944 */ /* 0x000fea0003c00000 */
[----:B------:R-:W-:-:S07]  /*03a0*/  IMAD.MOV.U32 R7, RZ, RZ, R0 ;  /* 0x000000ffff077224 */ /* 0x000fce00078e0000 */
.L_x_2:
[----:B------:R-:W-:Y:S05]  /*03b0*/  BSYNC.RECONVERGENT B0 ;  /* 0x0000000000007941 */ /* 0x000fea0003800200 */
.L_x_1:
[----:B------:R-:W0:Y:S02]  /*03c0*/  LDC.64 R4, c[0x0][0x380] ;  /* 0x0000e000ff047b82 */ /* 0x000e240000000a00 */
[----:B0-----:R-:W-:-:S05]  /*03d0*/  IMAD.WIDE R4, R2, 0x4, R4 ;  /* 0x0000000402047825 */ /* 0x001fca00078e0204 */
[----:B------:R-:W-:Y:S01]  /*03e0*/  STG.E desc[UR6][R4.64], R7 ;  /* 0x0000000704007986 */ /* 0x000fe2000c101906 */
[----:B------:R-:W-:Y:S05]  /*03f0*/  EXIT ;  /* 0x000000000000794d */ /* 0x000fea0003800000 */
.L_x_0:
[----:B------:R-:W0:Y:S08]  /*0400*/  LDC.64 R4, c[0x0][0x398] ;  /* 0x0000e600ff047b82 */ /* 0x000e300000000a00 */
[----:B------:R-:W1:Y:S01]  /*0410*/  LDC.64 R6, c[0x0][0x380] ;  /* 0x0000e000ff067b82 */ /* 0x000e620000000a00 */
[----:B0-----:R-:W-:-:S06]  /*0420*/  IMAD.WIDE R4, R3, 0x4, R4 ;  /* 0x0000000403047825 */ /* 0x001fcc00078e0204 */
[----:B------:R-:W2:Y:S01]  /*0430*/  LDG.E R5, desc[UR6][R4.64] ;  /* 0x0000000604057981 */ /* 0x000ea2000c1e1900 */
[----:B-1----:R-:W-:-:S05]  /*0440*/  IMAD.WIDE R6, R2, 0x4, R6 ;  /* 0x0000000402067825 */ /* 0x002fca00078e0206 */
[----:B--2---:R-:W-:Y:S01]  /*0450*/  STG.E desc[UR6][R6.64], R5 ;  /* 0x0000000506007986 */ /* 0x004fe2000c101906 */
[----:B------:R-:W-:Y:S05]  /*0460*/  EXIT ;  /* 0x000000000000794d */ /* 0x000fea0003800000 */
        .weak           $__internal_0_$__cuda_sm3x_div_rn_noftz_f32_slowpath
        .type           $__internal_0_$__cuda_sm3x_div_rn_noftz_f32_slowpath,@function
        .size           $__internal_0_$__cuda_sm3x_div_rn_noftz_f32_slowpath,(.L_x_38 - $__internal_0_$__cuda_sm3x_div_rn_noftz_f32_slowpath)
$__internal_0_$__cuda_sm3x_div_rn_noftz_f32_slowpath:
[--C-:B------:R-:W-:Y:S01]  /*0470*/  SHF.R.U32.HI R6, RZ, 0x17, R3.reuse ;  /* 0x00000017ff067819 */ /* 0x100fe20000011603 */
[----:B------:R-:W-:Y:S01]  /*0480*/  BSSY.RECONVERGENT B1, `(.L_x_3) ;  /* 0x0000064000017945 */ /* 0x000fe20003800200 */
[--C-:B------:R-:W-:Y:S01]  /*0490*/  SHF.R.U32.HI R5, RZ, 0x17, R0.reuse ;  /* 0x00000017ff057819 */ /* 0x100fe20000011600 */
[----:B------:R-:W-:Y:S01]  /*04a0*/  IMAD.MOV.U32 R7, RZ, RZ, R0 ;  /* 0x000000ffff077224 */ /* 0x000fe200078e0000 */
[----:B------:R-:W-:Y:S01]  /*04b0*/  LOP3.LUT R6, R6, 0xff, RZ, 0xc0, !PT ;  /* 0x000000ff06067812 */ /* 0x000fe200078ec0ff */
[----:B------:R-:W-:Y:S01]  /*04c0*/  IMAD.MOV.U32 R8, RZ, RZ, R3 ;  /* 0x000000ffff087224 */ /* 0x000fe200078e0003 */
[----:B------:R-:W-:-:S03]  /*04d0*/  LOP3.LUT R5, R5, 0xff, RZ, 0xc0, !PT ;  /* 0x000000ff05057812 */ /* 0x000fc600078ec0ff */
[----:B------:R-:W-:Y:S02]  /*04e0*/  VIADD R11, R6, 0xffffffff ;  /* 0xffffffff060b7836 */ /* 0x000fe40000000000 */
[----:B------:R-:W-:-:S03]  /*04f0*/  VIADD R10, R5, 0xffffffff ;  /* 0xffffffff050a7836 */ /* 0x000fc60000000000 */
[----:B------:R-:W-:-:S04]  /*0500*/  ISETP.GT.U32.AND P0, PT, R11, 0xfd, PT ;  /* 0x000000fd0b00780c */ /* 0x000fc80003f04070 */
[----:B------:R-:W-:-:S13]  /*0510*/  ISETP.GT.U32.OR P0, PT, R10, 0xfd, P0 ;  /* 0x000000fd0a00780c */ /* 0x000fda0000704470 */
[----:B------:R-:W-:Y:S01]  /*0520*/  @!P0 IMAD.MOV.U32 R9, RZ, RZ, RZ ;  /* 0x000000ffff098224 */ /* 0x000fe200078e00ff */
[----:B------:R-:W-:Y:S06]  /*0530*/  @!P0 BRA `(.L_x_4) ;  /* 0x00000000005c8947 */ /* 0x000fec0003800000 */
[----:B------:R-:W-:Y:S02]  /*0540*/  FSETP.GTU.FTZ.AND P0, PT, |R0|, +INF , PT ;  /* 0x7f8000000000780b */ /* 0x000fe40003f1c200 */
[----:B------:R-:W-:-:S04]  /*0550*/  FSETP.GTU.FTZ.AND P1, PT, |R3|, +INF , PT ;  /* 0x7f8000000300780b */ /* 0x000fc80003f3c200 */
[----:B------:R-:W-:-:S13]  /*0560*/  PLOP3.LUT P0, PT, P0, P1, PT, 0xf8, 0x8f ;  /* 0x00000000008f781c */ /* 0x000fda0000703f70 */
[----:B------:R-:W-:Y:S05]  /*0570*/  @P0 BRA `(.L_x_5) ;  /* 0x00000004004c0947 */ /* 0x000fea0003800000 */
[----:B------:R-:W-:-:S13]  /*0580*/  LOP3.LUT P0, RZ, R8, 0x7fffffff, R7, 0xc8, !PT ;  /* 0x7fffffff08ff7812 */ /* 0x000fda000780c807 */
[----:B------:R-:W-:Y:S05]  /*0590*/  @!P0 BRA `(.L_x_6) ;  /* 0x00000004003c8947 */ /* 0x000fea0003800000 */
[C---:B------:R-:W-:Y:S02]  /*05a0*/  FSETP.NEU.FTZ.AND P2, PT, |R0|.reuse, +INF , PT ;  /* 0x7f8000000000780b */ /* 0x040fe40003f5d200 */
[----:B------:R-:W-:Y:S02]  /*05b0*/  FSETP.NEU.FTZ.AND P1, PT, |R3|, +INF , PT ;  /* 0x7f8000000300780b */ /* 0x000fe40003f3d200 */
[----:B------:R-:W-:-:S11]  /*05c0*/  FSETP.NEU.FTZ.AND P0, PT, |R0|, +INF , PT ;  /* 0x7f8000000000780b */ /* 0x000fd60003f1d200 */
[----:B------:R-:W-:Y:S05]  /*05d0*/  @!P1 BRA !P2, `(.L_x_6) ;  /* 0x00000004002c9947 */ /* 0x000fea0005000000 */
[----:B------:R-:W-:-:S04]  /*05e0*/  LOP3.LUT P2, RZ, R7, 0x7fffffff, RZ, 0xc0, !PT ;  /* 0x7fffffff07ff7812 */ /* 0x000fc8000784c0ff */
[----:B------:R-:W-:-:S13]  /*05f0*/  PLOP3.LUT P1, PT, P1, P2, PT, 0x2f, 0xf2 ;  /* 0x0000000000f2781c */ /* 0x000fda0000f24577 */
[----:B------:R-:W-:Y:S05]  /*0600*/  @P1 BRA `(.L_x_7) ;  /* 0x0000000400181947 */ /* 0x000fea0003800000 */
[----:B------:R-:W-:-:S04]  /*0610*/  LOP3.LUT P1, RZ, R8, 0x7fffffff, RZ, 0xc0, !PT ;  /* 0x7fffffff08ff7812 */ /* 0x000fc8000782c0ff */
[----:B------:R-:W-:-:S13]  /*0620*/  PLOP3.LUT P0, PT, P0, P1, PT, 0x2f, 0xf2 ;  /* 0x0000000000f2781c */ /* 0x000fda0000702577 */
[----:B------:R-:W-:Y:S05]  /*0630*/  @P0 BRA `(.L_x_8) ;  /* 0x0000000400000947 */ /* 0x000fea0003800000 */
[----:B------:R-:W-:Y:S02]  /*0640*/  ISETP.GE.AND P0, PT, R10, RZ, PT ;  /* 0x000000ff0a00720c */ /* 0x000fe40003f06270 */
[----:B------:R-:W-:-:S11]  /*0650*/  ISETP.GE.AND P1, PT, R11, RZ, PT ;  /* 0x000000ff0b00720c */ /* 0x000fd60003f26270 */
[----:B------:R-:W-:Y:S02]  /*0660*/  @P0 IMAD.MOV.U32 R9, RZ, RZ, RZ ;  /* 0x000000ffff090224 */ /* 0x000fe400078e00ff */
[----:B------:R-:W-:Y:S01]  /*0670*/  @!P0 FFMA R7, R0, 1.84467440737095516160e+19, RZ ;  /* 0x5f80000000078823 */ /* 0x000fe200000000ff */
[----:B------:R-:W-:Y:S02]  /*0680*/  @!P0 IMAD.MOV.U32 R9, RZ, RZ, -0x40 ;  /* 0xffffffc0ff098424 */ /* 0x000fe400078e00ff */
[----:B------:R-:W-:Y:S02]  /*0690*/  @!P1 FFMA R8, R3, 1.84467440737095516160e+19, RZ ;  /* 0x5f80000003089823 */ /* 0x000fe400000000ff */
[----:B------:R-:W-:-:S07]  /*06a0*/  @!P1 VIADD R9, R9, 0x40 ;  /* 0x0000004009099836 */ /* 0x000fce0000000000 */
.L_x_4:
[----:B------:R-:W-:Y:S01]  /*06b0*/  LEA R3, R6, 0xc0800000, 0x17 ;  /* 0xc080000006037811 */ /* 0x000fe200078eb8ff */
[----:B------:R-:W-:Y:S01]  /*06c0*/  VIADD R5, R5, 0xffffff81 ;  /* 0xffffff8105057836 */ /* 0x000fe20000000000 */
[----:B------:R-:W-:Y:S02]  /*06d0*/  BSSY.RECONVERGENT B2, `(.L_x_9) ;  /* 0x0000035000027945 */ /* 0x000fe40003800200 */
[----:B------:R-:W-:Y:S01]  /*06e0*/  IADD3 R3, PT, PT, -R3, R8, RZ ;  /* 0x0000000803037210 */ /* 0x000fe20007ffe1ff */
[C---:B------:R-:W-:Y:S01]  /*06f0*/  IMAD R0, R5.reuse, -0x800000, R7 ;  /* 0xff80000005007824 */ /* 0x040fe200078e0207 */
[----:B------:R-:W-:Y:S02]  /*0700*/  IADD3 R6, PT, PT, R5, 0x7f, -R6 ;  /* 0x0000007f05067810 */ /* 0x000fe40007ffe806 */
[----:B------:R-:W0:Y:S01]  /*0710*/  MUFU.RCP R8, R3 ;  /* 0x0000000300087308 */ /* 0x000e220000001000 */
[----:B------:R-:W-:Y:S02]  /*0720*/  FADD.FTZ R11, -R3, -RZ ;  /* 0x800000ff030b7221 */ /* 0x000fe40000010100 */
[----:B------:R-:W-:-:S02]  /*0730*/  IMAD.IADD R6, R6, 0x1, R9 ;  /* 0x0000000106067824 */ /* 0x000fc400078e0209 */
[----:B0-----:R-:W-:-:S04]  /*0740*/  FFMA R13, R8, R11, 1 ;  /* 0x3f800000080d7423 */ /* 0x001fc8000000000b */
[----:B------:R-:W-:-:S04]  /*0750*/  FFMA R10, R8, R13, R8 ;  /* 0x0000000d080a7223 */ /* 0x000fc80000000008 */
[----:B------:R-:W-:-:S04]  /*0760*/  FFMA R7, R0, R10, RZ ;  /* 0x0000000a00077223 */ /* 0x000fc800000000ff */
[----:B------:R-:W-:-:S04]  /*0770*/  FFMA R8, R11, R7, R0 ;  /* 0x000000070b087223 */ /* 0x000fc80000000000 */
[----:B------:R-:W-:-:S04]  /*0780*/  FFMA R7, R10, R8, R7 ;  /* 0x000000080a077223 */ /* 0x000fc80000000007 */
[----:B------:R-:W-:-:S04]  /*0790*/  FFMA R8, R11, R7, R0 ;  /* 0x000000070b087223 */ /* 0x000fc80000000000 */
[----:B------:R-:W-:-:S05]  /*07a0*/  FFMA R0, R10, R8, R7 ;  /* 0x000000080a007223 */ /* 0x000fca0000000007 */
[----:B------:R-:W-:-:S04]  /*07b0*/  SHF.R.U32.HI R3, RZ, 0x17, R0 ;  /* 0x00000017ff037819 */ /* 0x000fc80000011600 */
[----:B------:R-:W-:-:S05]  /*07c0*/  LOP3.LUT R3, R3, 0xff, RZ, 0xc0, !PT ;  /* 0x000000ff03037812 */ /* 0x000fca00078ec0ff */
[----:B------:R-:W-:-:S04]  /*07d0*/  IMAD.IADD R9, R3, 0x1, R6 ;  /* 0x0000000103097824 */ /* 0x000fc800078e0206 */
[----:B------:R-:W-:-:S05]  /*07e0*/  VIADD R3, R9, 0xffffffff ;  /* 0xffffffff09037836 */ /* 0x000fca0000000000 */
[----:B------:R-:W-:-:S13]  /*07f0*/  ISETP.GE.U32.AND P0, PT, R3, 0xfe, PT ;  /* 0x000000fe0300780c */ /* 0x000fda0003f06070 */
[----:B------:R-:W-:Y:S05]  /*0800*/  @!P0 BRA `(.L_x_10) ;  /* 0x0000000000808947 */ /* 0x000fea0003800000 */
[----:B------:R-:W-:-:S13]  /*0810*/  ISETP.GT.AND P0, PT, R9, 0xfe, PT ;  /* 0x000000fe0900780c */ /* 0x000fda0003f04270 */
[----:B------:R-:W-:Y:S05]  /*0820*/  @P0 BRA `(.L_x_11) ;  /* 0x00000000006c0947 */ /* 0x000fea0003800000 */
[----:B------:R-:W-:-:S13]  /*0830*/  ISETP.GE.AND P0, PT, R9, 0x1, PT ;  /* 0x000000010900780c */ /* 0x000fda0003f06270 */
[----:B------:R-:W-:Y:S05]  /*0840*/  @P0 BRA `(.L_x_12) ;  /* 0x0000000000740947 */ /* 0x000fea0003800000 */
[----:B------:R-:W-:Y:S02]  /*0850*/  ISETP.GE.AND P0, PT, R9, -0x18, PT ;  /* 0xffffffe80900780c */ /* 0x000fe40003f06270 */
[----:B------:R-:W-:-:S11]  /*0860*/  LOP3.LUT R0, R0, 0x80000000, RZ, 0xc0, !PT ;  /* 0x8000000000007812 */ /* 0x000fd600078ec0ff */
[----:B------:R-:W-:Y:S05]  /*0870*/  @!P0 BRA `(.L_x_12) ;  /* 0x0000000000688947 */ /* 0x000fea0003800000 */
[CCC-:B------:R-:W-:Y:S01]  /*0880*/  FFMA.RZ R3, R10.reuse, R8.reuse, R7.reuse ;  /* 0x000000080a037223 */ /* 0x1c0fe2000000c007 */
[CCC-:B------:R-:W-:Y:S01]  /*0890*/  FFMA.RM R6, R10.reuse, R8.reuse, R7.reuse ;  /* 0x000000080a067223 */ /* 0x1c0fe20000004007 */
[C---:B------:R-:W-:Y:S02]  /*08a0*/  ISETP.NE.AND P2, PT, R9.reuse, RZ, PT ;  /* 0x000000ff0900720c */ /* 0x040fe40003f45270 */
[----:B------:R-:W-:Y:S02]  /*08b0*/  ISETP.NE.AND P1, PT, R9, RZ, PT ;  /* 0x000000ff0900720c */ /* 0x000fe40003f25270 */
[----:B------:R-:W-:Y:S01]  /*08c0*/  LOP3.LUT R5, R3, 0x7fffff, RZ, 0xc0, !PT ;  /* 0x007fffff03057812 */ /* 0x000fe200078ec0ff */
[----:B------:R-:W-:Y:S01]  /*08d0*/  FFMA.RP R3, R10, R8, R7 ;  /* 0x000000080a037223 */ /* 0x000fe20000008007 */
[C---:B------:R-:W-:Y:S01]  /*08e0*/  VIADD R8, R9.reuse, 0x20 ;  /* 0x0000002009087836 */ /* 0x040fe20000000000 */
[----:B------:R-:W-:Y:S02]  /*08f0*/  IADD3 R7, PT, PT, -R9, RZ, RZ ;  /* 0x000000ff09077210 */ /* 0x000fe40007ffe1ff */
[----:B------:R-:W-:-:S02]  /*0900*/  LOP3.LUT R5, R5, 0x800000, RZ, 0xfc, !PT ;  /* 0x0080000005057812 */ /* 0x000fc400078efcff */
[----:B------:R-:W-:Y:S02]  /*0910*/  FSETP.NEU.FTZ.AND P0, PT, R3, R6, PT ;  /* 0x000000060300720b */ /* 0x000fe40003f1d000 */
[----:B------:R-:W-:Y:S02]  /*0920*/  SHF.L.U32 R8, R5, R8, RZ ;  /* 0x0000000805087219 */ /* 0x000fe400000006ff */
[----:B------:R-:W-:Y:S02]  /*0930*/  SEL R6, R7, RZ, P2 ;  /* 0x000000ff07067207 */ /* 0x000fe40001000000 */
[----:B------:R-:W-:Y:S02]  /*0940*/  ISETP.NE.AND P1, PT, R8, RZ, P1 ;  /* 0x000000ff0800720c */ /* 0x000fe40000f25270 */
[----:B------:R-:W-:Y:S02]  /*0950*/  SHF.R.U32.HI R6, RZ, R6, R5 ;  /* 0x00000006ff067219 */ /* 0x000fe40000011605 */
[----:B------:R-:W-:-:S02]  /*0960*/  PLOP3.LUT P0, PT, P0, P1, PT, 0xf8, 0x8f ;  /* 0x00000000008f781c */ /* 0x000fc40000703f70 */
[----:B------:R-:W-:Y:S02]  /*0970*/  SHF.R.U32.HI R8, RZ, 0x1, R6 ;  /* 0x00000001ff087819 */ /* 0x000fe40000011606 */
[----:B------:R-:W-:-:S04]  /*0980*/  SEL R3, RZ, 0x1, !P0 ;  /* 0x00000001ff037807 */ /* 0x000fc80004000000 */
[----:B------:R-:W-:-:S04]  /*0990*/  LOP3.LUT R3, R3, 0x1, R8, 0xf8, !PT ;  /* 0x0000000103037812 */ /* 0x000fc800078ef808 */
[----:B------:R-:W-:-:S05]  /*09a0*/  LOP3.LUT R3, R3, R6, RZ, 0xc0, !PT ;  /* 0x0000000603037212 */ /* 0x000fca00078ec0ff */
[----:B------:R-:W-:-:S05]  /*09b0*/  IMAD.IADD R3, R8, 0x1, R3 ;  /* 0x0000000108037824 */ /* 0x000fca00078e0203 */
[----:B------:R-:W-:Y:S01]  /*09c0*/  LOP3.LUT R0, R3, R0, RZ, 0xfc, !PT ;  /* 0x0000000003007212 */ /* 0x000fe200078efcff */
[----:B------:R-:W-:Y:S06]  /*09d0*/  BRA `(.L_x_12) ;  /* 0x0000000000107947 */ /* 0x000fec0003800000 */
.L_x_11:
[----:B------:R-:W-:-:S04]  /*09e0*/  LOP3.LUT R0, R0, 0x80000000, RZ, 0xc0, !PT ;  /* 0x8000000000007812 */ /* 0x000fc800078ec0ff */
[----:B------:R-:W-:Y:S01]  /*09f0*/  LOP3.LUT R0, R0, 0x7f800000, RZ, 0xfc, !PT ;  /* 0x7f80000000007812 */ /* 0x000fe200078efcff */
[----:B------:R-:W-:Y:S06]  /*0a00*/  BRA `(.L_x_12) ;  /* 0x0000000000047947 */ /* 0x000fec0003800000 */
.L_x_10:
[----:B------:R-:W-:-:S07]  /*0a10*/  IMAD R0, R6, 0x800000, R0 ;  /* 0x0080000006007824 */ /* 0x000fce00078e0200 */
.L_x_12:
[----:B------:R-:W-:Y:S05]  /*0a20*/  BSYNC.RECONVERGENT B2 ;  /* 0x0000000000027941 */ /* 0x000fea0003800200 */
.L_x_9:
[----:B------:R-:W-:Y:S05]  /*0a30*/  BRA `(.L_x_13) ;  /* 0x0000000000207947 */ /* 0x000fea0003800000 */
.L_x_8:
[----:B------:R-:W-:-:S04]  /*0a40*/  LOP3.LUT R0, R8, 0x80000000, R7, 0x48, !PT ;  /* 0x8000000008007812 */ /* 0x000fc800078e4807 */
[----:B------:R-:W-:Y:S01]  /*0a50*/  LOP3.LUT R0, R0, 0x7f800000, RZ, 0xfc, !PT ;  /* 0x7f80000000007812 */ /* 0x000fe200078efcff */
[----:B------:R-:W-:Y:S06]  /*0a60*/  BRA `(.L_x_13) ;  /* 0x0000000000147947 */ /* 0x000fec0003800000 */
.L_x_7:
[----:B------:R-:W-:Y:S01]  /*0a70*/  LOP3.LUT R0, R8, 0x80000000, R7, 0x48, !PT ;  /* 0x8000000008007812 */ /* 0x000fe200078e4807 */
[----:B------:R-:W-:Y:S06]  /*0a80*/  BRA `(.L_x_13) ;  /* 0x00000000000c7947 */ /* 0x000fec0003800000 */
.L_x_6:
[----:B------:R-:W0:Y:S01]  /*0a90*/  MUFU.RSQ R0, -QNAN ;  /* 0xffc0000000007908 */ /* 0x000e220000001400 */
[----:B------:R-:W-:Y:S05]  /*0aa0*/  BRA `(.L_x_13) ;  /* 0x0000000000047947 */ /* 0x000fea0003800000 */
.L_x_5:
[----:B------:R-:W-:-:S07]  /*0ab0*/  FADD.FTZ R0, R0, R3 ;  /* 0x0000000300007221 */ /* 0x000fce0000010000 */
.L_x_13:
[----:B------:R-:W-:Y:S05]  /*0ac0*/  BSYNC.RECONVERGENT B1 ;  /* 0x0000000000017941 */ /* 0x000fea0003800200 */
.L_x_3:
[----:B------:R-:W-:-:S04]  /*0ad0*/  IMAD.MOV.U32 R5, RZ, RZ, 0x0 ;  /* 0x00000000ff057424 */ /* 0x000fc800078e00ff */
[----:B0-----:R-:W-:Y:S05]  /*0ae0*/  RET.REL.NODEC R4 `(bw_avg_pooling) ;  /* 0xfffffff404447950 */ /* 0x001fea0003c3ffff */
.L_x_14:
[----:B------:R-:W-:-:S00]  /*0af0*/  BRA `(.L_x_14) ;  /* 0xfffffffc00fc7947 */ /* 0x000fc0000383ffff */
[----:B------:R-:W-:-:S00]  /*0b00*/  NOP ;  /* 0x0000000000007918 */ /* 0x000fc00000000000 */
[----:B------:R-:W-:-:S00]  /*0b10*/  NOP ;  /* 0x0000000000007918 */ /* 0x000fc00000000000 */
[----:B------:R-:W-:-:S00]  /*0b20*/  NOP ;  /* 0x0000000000007918 */ /* 0x000fc00000000000 */
[----:B------:R-:W-:-:S00]  /*0b30*/  NOP ;  /* 0x0000000000007918 */ /* 0x000fc00000000000 */
[----:B------:R-:W-:-:S00]  /*0b40*/  NOP ;  /* 0x0000000000007918 */ /* 0x000fc00000000000 */
[----:B------:R-:W-:-:S00]  /*0b50*/  NOP ;  /* 0x0000000000007918 */ /* 0x000fc00000000000 */
[----:B------:R-:W-:-:S00]  /*0b60*/  NOP ;  /* 0x0000000000007918 */ /* 0x000fc00000000000 */
[----:B------:R-:W-:-:S00]  /*0b70*/  NOP ;  /* 0x0000000000007918 */ /* 0x000fc00000000000 */
.L_x_38:


//--------------------- .text.avg_pooling         --------------------------
	.section	.text.avg_pooling,"ax",@progbits
	.align	128
        .global         avg_pooling
        .type           avg_pooling,@function
        .size           avg_pooling,(.L_x_40 - avg_pooling)
        .other          avg_pooling,@"STO_CUDA_ENTRY STV_DEFAULT"
avg_pooling:
.text.avg_pooling:
[----:B------:R-:W-:Y:S01]  /*0000*/  LDC R1, c[0x0][0x37c] ;  /* 0x0000df00ff017b82 */ /* 0x000fe20000000800 */
[----:B------:R-:W0:Y:S07]  /*0010*/  S2R R2, SR_TID.X ;  /* 0x0000000000027919 */ /* 0x000e2e0000002100 */
[----:B------:R-:W0:Y:S01]  /*0020*/  LDC.64 R16, c[0x0][0x3a8] ;  /* 0x0000ea00ff107b82 */ /* 0x000e220000000a00 */
[----:B------:R-:W1:Y:S07]  /*0030*/  S2R R0, SR_CTAID.X ;  /* 0x0000000000007919 */ /* 0x000e6e0000002500 */
[----:B------:R-:W2:Y:S08]  /*0040*/  LDC.64 R14, c[0x0][0x3a0] ;  /* 0x0000e800ff0e7b82 */ /* 0x000eb00000000a00 */
[----:B------:R-:W3:Y:S01]  /*0050*/  S2UR UR6, SR_CTAID.Y ;  /* 0x00000000000679c3 */ /* 0x000ee20000002600 */
[----:B0-----:R-:W-:-:S05]  /*0060*/  IMAD R11, R2, R17, RZ ;  /* 0x00000011020b7224 */ /* 0x001fca00078e02ff */
[----:B--2---:R-:W-:-:S04]  /*0070*/  ISETP.GE.AND P0, PT, R11, R14, PT ;  /* 0x0000000e0b00720c */ /* 0x004fc80003f06270 */
[----:B-1----:R-:W-:-:S04]  /*0080*/  ISETP.GE.OR P0, PT, R0, R15, P0 ;  /* 0x0000000f0000720c */ /* 0x002fc80000706670 */
[----:B---3--:R-:W-:-:S04]  /*0090*/  ISETP.LE.OR P0, PT, R16, UR6, P0 ;  /* 0x0000000610007c0c */ /* 0x008fc80008703670 */
[----:B------:R-:W-:-:S13]  /*00a0*/  ISETP.LT.OR P0, PT, R17, 0x1, P0 ;  /* 0x000000011100780c */ /* 0x000fda0000701670 */
[----:B------:R-:W-:Y:S05]  /*00b0*/  @P0 EXIT ;  /* 0x000000000000094d */ /* 0x000fea0003800000 */
[----:B------:R-:W0:Y:S01]  /*00c0*/  LDC R10, c[0x0][0x3b0] ;  /* 0x0000ec00ff0a7b82 */ /* 0x000e220000000800 */
[----:B------:R-:W-:Y:S01]  /*00d0*/  IMAD R13, R15, UR6, R0 ;  /* 0x000000060f0d7c24 */ /* 0x000fe2000f8e0200 */
[----:B------:R-:W-:Y:S01]  /*00e0*/  IADD3 R12, PT, PT, -R17, RZ, RZ ;  /* 0x000000ff110c7210 */ /* 0x000fe20007ffe1ff */
[--C-:B------:R-:W-:Y:S01]  /*00f0*/  IMAD R23, R14, UR6, R11.reuse ;  /* 0x000000060e177c24 */ /* 0x100fe2000f8e020b */
[----:B------:R-:W1:Y:S01]  /*0100*/  LDCU.64 UR4, c[0x0][0x358] ;  /* 0x00006b00ff0477ac */ /* 0x000e620008000a00 */
[----:B------:R-:W-:-:S03]  /*0110*/  IMAD R21, R13, R14, R11 ;  /* 0x0000000e0d157224 */ /* 0x000fc600078e020b */
[----:B------:R-:W2:Y:S01]  /*0120*/  LDC.64 R8, c[0x0][0x390] ;  /* 0x0000e400ff087b82 */ /* 0x000ea20000000a00 */
[----:B------:R-:W3:Y:S07]  /*0130*/  LDCU UR7, c[0x0][0x3a0] ;  /* 0x00007400ff0777ac */ /* 0x000eee0008000800 */
[----:B------:R-:W4:Y:S08]  /*0140*/  LDC.64 R6, c[0x0][0x398] ;  /* 0x0000e600ff067b82 */ /* 0x000f300000000a00 */
[----:B------:R-:W0:Y:S08]  /*0150*/  LDC.64 R4, c[0x0][0x380] ;  /* 0x0000e000ff047b82 */ /* 0x000e300000000a00 */
[----:B-1-3--:R-:W0:Y:S02]  /*0160*/  LDC.64 R2, c[0x0][0x388] ;  /* 0x0000e200ff027b82 */ /* 0x00ae240000000a00 */
.L_x_16:
[----:B------:R-:W-:-:S13]  /*0170*/  ISETP.GE.AND P0, PT, R11, UR7, PT ;  /* 0x000000070b007c0c */ /* 0x000fda000bf06270 */
[----:B01----:R-:W-:Y:S05]  /*0180*/  @P0 EXIT ;  /* 0x000000000000094d */ /* 0x003fea0003800000 */
[----:B0-----:R-:W-:-:S06]  /*0190*/  IMAD.WIDE R16, R23, 0x4, R2 ;  /* 0x0000000417107825 */ /* 0x001fcc00078e0202 */
[----:B------:R-:W3:Y:S01]  /*01a0*/  LDG.E R17, desc[UR4][R16.64] ;  /* 0x0000000410117981 */ /* 0x000ee2000c1e1900 */
[----:B------:R-:W-:-:S06]  /*01b0*/  IMAD.WIDE R14, R21, 0x4, R4 ;  /* 0x00000004150e7825 */ /* 0x000fcc00078e0204 */
[----:B------:R-:W5:Y:S01]  /*01c0*/  LDG.E R15, desc[UR4][R14.64] ;  /* 0x000000040e0f7981 */ /* 0x000f62000c1e1900 */
[----:B------:R-:W-:Y:S02]  /*01d0*/  ISETP.NE.AND P0, PT, R0, RZ, PT ;  /* 0x000000ff0000720c */ /* 0x000fe40003f05270 */
[----:B------:R-:W-:-:S04]  /*01e0*/  IADD3 R12, PT, PT, R12, 0x1, RZ ;  /* 0x000000010c0c7810 */ /* 0x000fc80007ffe0ff */
[----:B------:R-:W-:Y:S01]  /*01f0*/  ISETP.NE.AND P1, PT, R12, RZ, PT ;  /* 0x000000ff0c00720c */ /* 0x000fe20003f25270 */
[----:B---3--:R-:W-:-:S04]  /*0200*/  IMAD R19, R13, R10, R17 ;  /* 0x0000000a0d137224 */ /* 0x008fc800078e0211 */
[----:B--2---:R-:W-:-:S05]  /*0210*/  IMAD.WIDE R18, R19, 0x4, R8 ;  /* 0x0000000413127825 */ /* 0x004fca00078e0208 */
[----:B-----5:R0:W-:Y:S01]  /*0220*/  REDG.E.ADD.F32.FTZ.RN.STRONG.GPU desc[UR4][R18.64], R15 ;  /* 0x0000000f120079a6 */ /* 0x0201e2000c12f304 */
[----:B------:R-:W-:Y:S05]  /*0230*/  @P0 BRA `(.L_x_15) ;  /* 0x0000000000100947 */ /* 0x000fea0003800000 */
[----:B0-----:R-:W-:Y:S02]  /*0240*/  IMAD R15, R10, UR6, R17 ;  /* 0x000000060a0f7c24 */ /* 0x001fe4000f8e0211 */
[----:B------:R-:W-:Y:S02]  /*0250*/  HFMA2 R17, -RZ, RZ, 0, 5.9604644775390625e-08 ;  /* 0x00000001ff117431 */ /* 0x000fe400000001ff */
[----:B----4-:R-:W-:-:S05]  /*0260*/  IMAD.WIDE R14, R15, 0x4, R6 ;  /* 0x000000040f0e7825 */ /* 0x010fca00078e0206 */
[----:B------:R1:W-:Y:S02]  /*0270*/  REDG.E.ADD.STRONG.GPU desc[UR4][R14.64], R17 ;  /* 0x000000110e00798e */ /* 0x0003e4000c12e104 */
.L_x_15:
[----:B------:R-:W-:Y:S02]  /*0280*/  IADD3 R23, PT, PT, R23, 0x1, RZ ;  /* 0x0000000117177810 */ /* 0x000fe40007ffe0ff */
[----:B------:R-:W-:Y:S02]  /*0290*/  IADD3 R11, PT, PT, R11, 0x1, RZ ;  /* 0x000000010b0b7810 */ /* 0x000fe40007ffe0ff */
[----:B------:R-:W-:Y:S01]  /*02a0*/  IADD3 R21, PT, PT, R21, 0x1, RZ ;  /* 0x0000000115157810 */ /* 0x000fe20007ffe0ff */
[----:B------:R-:W-:Y:S06]  /*02b0*/  @P1 BRA `(.L_x_16) ;  /* 0xfffffffc00ac1947 */ /* 0x000fec000383ffff */
[----:B------:R-:W-:Y:S05]  /*02c0*/  EXIT ;  /* 0x000000000000794d */ /* 0x000fea0003800000 */
.L_x_17:
        /* <DEDUP_REMOVED lines=11> */
.L_x_40:


//--------------------- .text.bw_max_pooling      --------------------------
	.section	.text.bw_max_pooling,"ax",@progbits
	.align	128
        .global         bw_max_pooling
        .type           bw_max_pooling,@function
        .size           bw_max_pooling,(.L_x_41 - bw_max_pooling)
        .other          bw_max_pooling,@"STO_CUDA_ENTRY STV_DEFAULT"
bw_max_pooling:
.text.bw_max_pooling:
[----:B------:R-:W-:Y:S01]  /*0000*/  LDC R1, c[0x0][0x37c] ;  /* 0x0000df00ff017b82 */ /* 0x000fe20000000800 */
[----:B------:R-:W0:Y:S07]  /*0010*/  S2R R3, SR_TID.Z ;  /* 0x0000000000037919 */ /* 0x000e2e0000002300 */
[----:B------:R-:W0:Y:S01]  /*0020*/  LDC R0, c[0x0][0x368] ;  /* 0x0000da00ff007b82 */ /* 0x000e220000000800 */
[----:B------:R-:W1:Y:S01]  /*0030*/  LDCU UR7, c[0x0][0x398] ;  /* 0x00007300ff0777ac */ /* 0x000e620008000800 */
[----:B------:R-:W2:Y:S01]  /*0040*/  S2R R7, SR_TID.Y ;  /* 0x0000000000077919 */ /* 0x000ea20000002200 */
[----:B------:R-:W1:Y:S01]  /*0050*/  LDCU.64 UR8, c[0x0][0x3a8] ;  /* 0x00007500ff0877ac */ /* 0x000e620008000a00 */
[----:B------:R-:W3:Y:S04]  /*0060*/  S2R R5, SR_TID.X ;  /* 0x0000000000057919 */ /* 0x000ee80000002100 */
[----:B------:R-:W0:Y:S08]  /*0070*/  S2UR UR4, SR_CTAID.Z ;  /* 0x00000000000479c3 */ /* 0x000e300000002700 */
[----:B------:R-:W3:Y:S08]  /*0080*/  LDC R2, c[0x0][0x360] ;  /* 0x0000d800ff027b82 */ /* 0x000ef00000000800 */
[----:B------:R-:W2:Y:S08]  /*0090*/  S2UR UR6, SR_CTAID.Y ;  /* 0x00000000000679c3 */ /* 0x000eb00000002600 */
[----:B------:R-:W2:Y:S01]  /*00a0*/  LDC R4, c[0x0][0x364] ;  /* 0x0000d900ff047b82 */ /* 0x000ea20000000800 */
[----:B0-----:R-:W-:Y:S01]  /*00b0*/  IMAD R0, R0, UR4, R3 ;  /* 0x0000000400007c24 */ /* 0x001fe2000f8e0203 */
[----:B-1----:R-:W-:-:S04]  /*00c0*/  UIMAD UR4, UR7, UR8, URZ ;  /* 0x00000008070472a4 */ /* 0x002fc8000f8e02ff */
[----:B------:R-:W-:Y:S02]  /*00d0*/  UIMAD UR4, UR4, UR9, URZ ;  /* 0x00000009040472a4 */ /* 0x000fe4000f8e02ff */
[----:B------:R-:W3:Y:S01]  /*00e0*/  S2UR UR5, SR_CTAID.X ;  /* 0x00000000000579c3 */ /* 0x000ee20000002500 */
[----:B--2---:R-:W-:-:S04]  /*00f0*/  IMAD R3, R4, UR6, R7 ;  /* 0x0000000604037c24 */ /* 0x004fc8000f8e0207 */
[----:B------:R-:W-:Y:S02]  /*0100*/  IMAD R3, R0, UR7, R3 ;  /* 0x0000000700037c24 */ /* 0x000fe4000f8e0203 */
[----:B---3--:R-:W-:-:S04]  /*0110*/  IMAD R2, R2, UR5, R5 ;  /* 0x0000000502027c24 */ /* 0x008fc8000f8e0205 */
[----:B------:R-:W-:-:S05]  /*0120*/  IMAD R5, R3, UR8, R2 ;  /* 0x0000000803057c24 */ /* 0x000fca000f8e0202 */
[----:B------:R-:W-:-:S13]  /*0130*/  ISETP.GE.AND P0, PT, R5, UR4, PT ;  /* 0x0000000405007c0c */ /* 0x000fda000bf06270 */
[----:B------:R-:W-:Y:S05]  /*0140*/  @P0 EXIT ;  /* 0x000000000000094d */ /* 0x000fea0003800000 */
[----:B------:R-:W0:Y:S01]  /*0150*/  LDC.64 R2, c[0x0][0x390] ;  /* 0x0000e400ff027b82 */ /* 0x000e220000000a00 */
[----:B------:R-:W1:Y:S01]  /*0160*/  LDCU.64 UR4, c[0x0][0x358] ;  /* 0x00006b00ff0477ac */ /* 0x000e620008000a00 */
[----:B0-----:R-:W-:-:S05]  /*0170*/  IMAD.WIDE R2, R5, 0x4, R2 ;  /* 0x0000000405027825 */ /* 0x001fca00078e0202 */
[----:B-1----:R-:W2:Y:S02]  /*0180*/  LDG.E R7, desc[UR4][R2.64] ;  /* 0x0000000402077981 */ /* 0x002ea4000c1e1900 */
[----:B--2---:R-:W-:-:S13]  /*0190*/  ISETP.GE.AND P0, PT, R7, RZ, PT ;  /* 0x000000ff0700720c */ /* 0x004fda0003f06270 */
[----:B------:R-:W-:Y:S05]  /*01a0*/  @!P0 EXIT ;  /* 0x000000000000894d */ /* 0x000fea0003800000 */
[----:B------:R-:W0:Y:S02]  /*01b0*/  LDC.64 R2, c[0x0][0x3a0] ;  /* 0x0000e800ff027b82 */ /* 0x000e240000000a00 */
[----:B0-----:R-:W-:-:S06]  /*01c0*/  IMAD.WIDE R2, R5, 0x4, R2 ;  /* 0x0000000405027825 */ /* 0x001fcc00078e0202 */
[----:B------:R-:W0:Y:S01]  /*01d0*/  LDC.64 R4, c[0x0][0x380] ;  /* 0x0000e000ff047b82 */ /* 0x000e220000000a00 */
[----:B------:R-:W2:Y:S01]  /*01e0*/  LDG.E R3, desc[UR4][R2.64] ;  /* 0x0000000402037981 */ /* 0x000ea2000c1e1900 */
[----:B0-----:R-:W-:-:S05]  /*01f0*/  IMAD.WIDE.U32 R4, R7, 0x4, R4 ;  /* 0x0000000407047825 */ /* 0x001fca00078e0004 */
[----:B--2---:R-:W-:Y:S01]  /*0200*/  STG.E desc[UR4][R4.64], R3 ;  /* 0x0000000304007986 */ /* 0x004fe2000c101904 */
[----:B------:R-:W-:Y:S05]  /*0210*/  EXIT ;  /* 0x000000000000794d */ /* 0x000fea0003800000 */
.L_x_18:
        /* <DEDUP_REMOVED lines=14> */
.L_x_41:


//--------------------- .text.max_pooling_v2      --------------------------
	.section	.text.max_pooling_v2,"ax",@progbits
	.align	128
        .global         max_pooling_v2
        .type           max_pooling_v2,@function
        .size           max_pooling_v2,(.L_x_42 - max_pooling_v2)
        .other          max_pooling_v2,@"STO_CUDA_ENTRY STV_DEFAULT"
max_pooling_v2:
.text.max_pooling_v2:
        /* <DEDUP_REMOVED lines=12> */
[----:B------:R-:W-:Y:S02]  /*00c0*/  IMAD R3, R7, UR6, R0 ;  /* 0x0000000607037c24 */ /* 0x000fe4000f8e0200 */
[----:B------:R-:W-:Y:S02]  /*00d0*/  HFMA2 R15, -RZ, RZ, 0, 0 ;  /* 0x00000000ff0f7431 */ /* 0x000fe400000001ff */
[--C-:B------:R-:W-:Y:S01]  /*00e0*/  IMAD R0, R6, UR6, R5.reuse ;  /* 0x0000000606007c24 */ /* 0x100fe2000f8e0205 */
[----:B------:R-:W0:Y:S01]  /*00f0*/  LDCU.64 UR4, c[0x0][0x358] ;  /* 0x00006b00ff0477ac */ /* 0x000e220008000a00 */
[----:B------:R-:W-:-:S07]  /*0100*/  IMAD R2, R3, R6, R5 ;  /* 0x0000000603027224 */ /* 0x000fce00078e0205 */
.L_x_25:
[----:B------:R-:W1:Y:S01]  /*0110*/  LDC R6, c[0x0][0x398] ;  /* 0x0000e600ff067b82 */ /* 0x000e620000000800 */
[----:B------:R-:W-:Y:S01]  /*0120*/  UIADD3 UR7, UPT, UPT, -UR6, URZ, URZ ;  /* 0x000000ff06077290 */ /* 0x000fe2000fffe1ff */
[----:B------:R-:W-:Y:S01]  /*0130*/  IADD3 R5, PT, PT, R0, R15, RZ ;  /* 0x0000000f00057210 */ /* 0x000fe20007ffe0ff */
[----:B------:R-:W2:Y:S01]  /*0140*/  LDCU UR8, c[0x0][0x3a4] ;  /* 0x00007480ff0877ac */ /* 0x000ea20008000800 */
[----:B------:R-:W-:-:S05]  /*0150*/  VIADD R16, R15, 0x1 ;  /* 0x000000010f107836 */ /* 0x000fca0000000000 */
[----:B--2---:R-:W-:Y:S01]  /*0160*/  ISETP.NE.AND P0, PT, R16, UR8, PT ;  /* 0x0000000810007c0c */ /* 0x004fe2000bf05270 */
[----:B-1----:R-:W-:-:S05]  /*0170*/  IMAD R4, R6, UR7, R5 ;  /* 0x0000000706047c24 */ /* 0x002fca000f8e0205 */
[----:B------:R-:W-:-:S13]  /*0180*/  ISETP.GE.AND P1, PT, R4, R6, PT ;  /* 0x000000060400720c */ /* 0x000fda0003f26270 */
[----:B0-----:R-:W-:Y:S05]  /*0190*/  @P1 EXIT ;  /* 0x000000000000194d */ /* 0x001fea0003800000 */
[----:B------:R-:W0:Y:S01]  /*01a0*/  LDC.64 R12, c[0x0][0x388] ;  /* 0x0000e200ff0c7b82 */ /* 0x000e220000000a00 */
[----:B------:R-:W1:Y:S01]  /*01b0*/  LDCU UR7, c[0x0][0x3a8] ;  /* 0x00007500ff0777ac */ /* 0x000e620008000800 */
[----:B0-----:R-:W-:-:S06]  /*01c0*/  IMAD.WIDE R12, R5, 0x4, R12 ;  /* 0x00000004050c7825 */ /* 0x001fcc00078e020c */
[----:B------:R-:W0:Y:S01]  /*01d0*/  LDC.64 R4, c[0x0][0x390] ;  /* 0x0000e400ff047b82 */ /* 0x000e220000000a00 */
[----:B------:R-:W1:Y:S02]  /*01e0*/  LDG.E R12, desc[UR4][R12.64] ;  /* 0x000000040c0c7981 */ /* 0x000e64000c1e1900 */
[----:B-1----:R-:W-:-:S04]  /*01f0*/  IMAD R7, R3, UR7, R12 ;  /* 0x0000000703077c24 */ /* 0x002fc8000f8e020c */
[----:B0-----:R-:W-:Y:S02]  /*0200*/  IMAD.WIDE R4, R7, 0x4, R4 ;  /* 0x0000000407047825 */ /* 0x001fe400078e0204 */
[----:B------:R-:W0:Y:S03]  /*0210*/  LDC.64 R6, c[0x0][0x380] ;  /* 0x0000e000ff067b82 */ /* 0x000e260000000a00 */
[----:B------:R-:W2:Y:S01]  /*0220*/  LDG.E R8, desc[UR4][R4.64] ;  /* 0x0000000404087981 */ /* 0x000ea2000c1e1900 */
[----:B------:R-:W-:Y:S01]  /*0230*/  IADD3 R9, PT, PT, R2, R15, RZ ;  /* 0x0000000f02097210 */ /* 0x000fe20007ffe0ff */
[----:B------:R-:W-:Y:S04]  /*0240*/  BSSY B0, `(.L_x_19) ;  /* 0x0000008000007945 */ /* 0x000fe80003800000 */
[----:B0-----:R-:W-:Y:S01]  /*0250*/  IMAD.WIDE R10, R9, 0x4, R6 ;  /* 0x00000004090a7825 */ /* 0x001fe200078e0206 */
[----:B--2---:R-:W-:-:S13]  /*0260*/  ISETP.GT.AND P1, PT, R8, -0x1, PT ;  /* 0xffffffff0800780c */ /* 0x004fda0003f24270 */
[----:B------:R-:W-:Y:S05]  /*0270*/  @P1 BRA `(.L_x_20) ;  /* 0x0000000000101947 */ /* 0x000fea0003800000 */
.L_x_21:
[----:B------:R-:W-:Y:S05]  /*0280*/  YIELD ;  /* 0x0000000000007946 */ /* 0x000fea0003800000 */
[----:B------:R-:W2:Y:S02]  /*0290*/  ATOMG.E.CAS.STRONG.GPU PT, R8, [R4], R8, R9 ;  /* 0x00000008040873a9 */ /* 0x000ea400001ee109 */
[----:B--2---:R-:W-:-:S13]  /*02a0*/  ISETP.GE.AND P1, PT, R8, RZ, PT ;  /* 0x000000ff0800720c */ /* 0x004fda0003f26270 */
[----:B------:R-:W-:Y:S05]  /*02b0*/  @!P1 BRA `(.L_x_21) ;  /* 0xfffffffc00f09947 */ /* 0x000fea000383ffff */
.L_x_20:
[----:B------:R-:W-:Y:S05]  /*02c0*/  BSYNC B0 ;  /* 0x0000000000007941 */ /* 0x000fea0003800000 */
.L_x_19:
[----:B------:R-:W-:Y:S01]  /*02d0*/  IMAD.WIDE.U32 R12, R8, 0x4, R6 ;  /* 0x00000004080c7825 */ /* 0x000fe200078e0006 */
[----:B------:R-:W2:Y:S05]  /*02e0*/  LDG.E R14, desc[UR4][R10.64] ;  /* 0x000000040a0e7981 */ /* 0x000eaa000c1e1900 */
[----:B------:R-:W2:Y:S01]  /*02f0*/  LDG.E R13, desc[UR4][R12.64] ;  /* 0x000000040c0d7981 */ /* 0x000ea2000c1e1900 */
[----:B------:R-:W-:Y:S01]  /*0300*/  BSSY B0, `(.L_x_22) ;  /* 0x000000b000007945 */ /* 0x000fe20003800000 */
[----:B------:R-:W-:Y:S01]  /*0310*/  IMAD.MOV.U32 R15, RZ, RZ, R16 ;  /* 0x000000ffff0f7224 */ /* 0x000fe200078e0010 */
[----:B--2---:R-:W-:-:S13]  /*0320*/  FSETP.GT.AND P1, PT, R14, R13, PT ;  /* 0x0000000d0e00720b */ /* 0x004fda0003f24000 */
[----:B------:R-:W-:Y:S05]  /*0330*/  @!P1 BRA `(.L_x_23) ;  /* 0x00000000001c9947 */ /* 0x000fea0003800000 */
.L_x_24:
[----:B------:R-:W-:Y:S05]  /*0340*/  YIELD ;  /* 0x0000000000007946 */ /* 0x000fea0003800000 */
[----:B------:R-:W2:Y:S04]  /*0350*/  ATOMG.E.CAS.STRONG.GPU PT, R8, [R4], R8, R9 ;  /* 0x00000008040873a9 */ /* 0x000ea800001ee109 */
[----:B------:R-:W3:Y:S01]  /*0360*/  LDG.E R14, desc[UR4][R10.64] ;  /* 0x000000040a0e7981 */ /* 0x000ee2000c1e1900 */
[----:B--2---:R-:W-:-:S06]  /*0370*/  IMAD.WIDE R12, R8, 0x4, R6 ;  /* 0x00000004080c7825 */ /* 0x004fcc00078e0206 */
[----:B------:R-:W3:Y:S02]  /*0380*/  LDG.E R13, desc[UR4][R12.64] ;  /* 0x000000040c0d7981 */ /* 0x000ee4000c1e1900 */
[----:B---3--:R-:W-:-:S13]  /*0390*/  FSETP.GT.AND P1, PT, R14, R13, PT ;  /* 0x0000000d0e00720b */ /* 0x008fda0003f24000 */
[----:B------:R-:W-:Y:S05]  /*03a0*/  @P1 BRA `(.L_x_24) ;  /* 0xfffffffc00e41947 */ /* 0x000fea000383ffff */
.L_x_23:
[----:B------:R-:W-:Y:S05]  /*03b0*/  BSYNC B0 ;  /* 0x0000000000007941 */ /* 0x000fea0003800000 */
.L_x_22:
[----:B------:R-:W-:Y:S05]  /*03c0*/  @P0 BRA `(.L_x_25) ;  /* 0xfffffffc00500947 */ /* 0x000fea000383ffff */
[----:B------:R-:W-:Y:S05]  /*03d0*/  EXIT ;  /* 0x000000000000794d */ /* 0x000fea0003800000 */
.L_x_26:
        /* <DEDUP_REMOVED lines=10> */
.L_x_42:


//--------------------- .text.max_pooling         --------------------------
	.section	.text.max_pooling,"ax",@progbits
	.align	128
        .global         max_pooling
        .type           max_pooling,@function
        .size           max_pooling,(.L_x_43 - max_pooling)
        .other          max_pooling,@"STO_CUDA_ENTRY STV_DEFAULT"
max_pooling:
.text.max_pooling:
[----:B------:R-:W-:Y:S01]  /*0000*/  LDC R1, c[0x0][0x37c] ;  /* 0x0000df00ff017b82 */ /* 0x000fe20000000800 */
[----:B------:R-:W0:Y:S07]  /*0010*/  S2R R8, SR_TID.X ;  /* 0x0000000000087919 */ /* 0x000e2e0000002100 */
[----:B------:R-:W1:Y:S01]  /*0020*/  S2UR UR5, SR_CgaCtaId ;  /* 0x00000000000579c3 */ /* 0x000e620000008800 */
[----:B------:R-:W-:Y:S01]  /*0030*/  UMOV UR4, 0x400 ;  /* 0x0000040000047882 */ /* 0x000fe20000000000 */
[----:B------:R-:W-:Y:S01]  /*0040*/  IMAD.MOV.U32 R5, RZ, RZ, -0x1 ;  /* 0xffffffffff057424 */ /* 0x000fe200078e00ff */
[----:B------:R-:W2:Y:S01]  /*0050*/  S2R R7, SR_CTAID.Z ;  /* 0x0000000000077919 */ /* 0x000ea20000002700 */
[----:B------:R-:W-:Y:S04]  /*0060*/  BSSY.RECONVERGENT B0, `(.L_x_27) ;  /* 0x0000015000007945 */ /* 0x000fe80003800200 */
[----:B------:R-:W3:Y:S08]  /*0070*/  S2UR UR6, SR_CTAID.X ;  /* 0x00000000000679c3 */ /* 0x000ef00000002500 */
[----:B------:R-:W3:Y:S08]  /*0080*/  LDC R13, c[0x0][0x360] ;  /* 0x0000d800ff0d7b82 */ /* 0x000ef00000000800 */
[----:B------:R-:W4:Y:S01]  /*0090*/  LDC R6, c[0x0][0x398] ;  /* 0x0000e600ff067b82 */ /* 0x000f220000000800 */
[----:B-1----:R-:W-:-:S06]  /*00a0*/  ULEA UR4, UR5, UR4, 0x18 ;  /* 0x0000000405047291 */ /* 0x002fcc000f8ec0ff */
[----:B0-----:R-:W-:Y:S01]  /*00b0*/  LEA R0, R8, UR4, 0x2 ;  /* 0x0000000408007c11 */ /* 0x001fe2000f8e10ff */
[----:B------:R-:W2:Y:S04]  /*00c0*/  S2UR UR8, SR_CTAID.Y ;  /* 0x00000000000879c3 */ /* 0x000ea80000002600 */
[----:B------:R0:W-:Y:S04]  /*00d0*/  STS [R0], R5 ;  /* 0x0000000500007388 */ /* 0x0001e80000000800 */
[----:B------:R-:W2:Y:S01]  /*00e0*/  LDC R4, c[0x0][0x3a0] ;  /* 0x0000e800ff047b82 */ /* 0x000ea20000000800 */
[----:B---3--:R-:W-:Y:S01]  /*00f0*/  IMAD R9, R13, UR6, R8 ;  /* 0x000000060d097c24 */ /* 0x008fe2000f8e0208 */
[----:B------:R-:W1:Y:S06]  /*0100*/  LDCU.64 UR6, c[0x0][0x358] ;  /* 0x00006b00ff0677ac */ /* 0x000e6c0008000a00 */
[----:B------:R-:W3:Y:S01]  /*0110*/  LDC.64 R2, c[0x0][0x380] ;  /* 0x0000e000ff027b82 */ /* 0x000ee20000000a00 */
[----:B----4-:R-:W-:Y:S01]  /*0120*/  ISETP.GE.AND P0, PT, R9, R6, PT ;  /* 0x000000060900720c */ /* 0x010fe20003f06270 */
[----:B--2---:R-:W-:-:S12]  /*0130*/  IMAD R11, R4, UR8, R7 ;  /* 0x00000008040b7c24 */ /* 0x004fd8000f8e0207 */
[----:B01----:R-:W-:Y:S05]  /*0140*/  @P0 BRA `(.L_x_28) ;  /* 0x0000000000180947 */ /* 0x003fea0003800000 */
[----:B------:R-:W0:Y:S02]  /*0150*/  LDC.64 R4, c[0x0][0x388] ;  /* 0x0000e200ff047b82 */ /* 0x000e240000000a00 */
[----:B0-----:R-:W-:-:S06]  /*0160*/  IMAD.WIDE R4, R9, 0x4, R4 ;  /* 0x0000000409047825 */ /* 0x001fcc00078e0204 */
[----:B------:R-:W2:Y:S02]  /*0170*/  LDG.E R4, desc[UR6][R4.64] ;  /* 0x0000000604047981 */ /* 0x000ea4000c1e1900 */
[----:B--2---:R-:W-:-:S13]  /*0180*/  ISETP.NE.AND P0, PT, R4, R7, PT ;  /* 0x000000070400720c */ /* 0x004fda0003f05270 */
[----:B------:R-:W-:-:S05]  /*0190*/  @!P0 IMAD R7, R6, UR8, R9 ;  /* 0x0000000806078c24 */ /* 0x000fca000f8e0209 */
[----:B------:R0:W-:Y:S02]  /*01a0*/  @!P0 STS [R0], R7 ;  /* 0x0000000700008388 */ /* 0x0001e40000000800 */
.L_x_28:
[----:B------:R-:W-:Y:S05]  /*01b0*/  BSYNC.RECONVERGENT B0 ;  /* 0x0000000000007941 */ /* 0x000fea0003800200 */
.L_x_27:
[----:B------:R-:W-:Y:S01]  /*01c0*/  BAR.SYNC.DEFER_BLOCKING 0x0 ;  /* 0x0000000000007b1d */ /* 0x000fe20000010000 */
[----:B------:R-:W-:-:S05]  /*01d0*/  ISETP.GE.U32.AND P0, PT, R13, 0x2, PT ;  /* 0x000000020d00780c */ /* 0x000fca0003f06070 */
[----:B------:R-:W1:Y:S08]  /*01e0*/  LDCU UR4, c[0x0][0x398] ;  /* 0x00007300ff0477ac */ /* 0x000e700008000800 */
[----:B------:R-:W-:Y:S05]  /*01f0*/  @!P0 BRA `(.L_x_29) ;  /* 0x0000000000548947 */ /* 0x000fea0003800000 */
.L_x_32:
[--C-:B------:R-:W-:Y:S01]  /*0200*/  IMAD.MOV.U32 R10, RZ, RZ, R13.reuse ;  /* 0x000000ffff0a7224 */ /* 0x100fe200078e000d */
[----:B------:R-:W-:Y:S01]  /*0210*/  SHF.R.U32.HI R13, RZ, 0x1, R13 ;  /* 0x00000001ff0d7819 */ /* 0x000fe2000001160d */
[----:B------:R-:W-:Y:S03]  /*0220*/  BSSY.RECONVERGENT B0, `(.L_x_30) ;  /* 0x000000f000007945 */ /* 0x000fe60003800200 */
[----:B------:R-:W-:-:S04]  /*0230*/  ISETP.GE.U32.AND P0, PT, R8, R13, PT ;  /* 0x0000000d0800720c */ /* 0x000fc80003f06070 */
[----:B-1----:R-:W-:-:S13]  /*0240*/  ISETP.GE.OR P0, PT, R9, UR4, P0 ;  /* 0x0000000409007c0c */ /* 0x002fda0008706670 */
[----:B------:R-:W-:Y:S05]  /*0250*/  @P0 BRA `(.L_x_31) ;  /* 0x00000000002c0947 */ /* 0x000fea0003800000 */
[----:B------:R-:W-:-:S05]  /*0260*/  IMAD R4, R13, 0x4, R0 ;  /* 0x000000040d047824 */ /* 0x000fca00078e0200 */
[----:B------:R-:W1:Y:S02]  /*0270*/  LDS R15, [R4] ;  /* 0x00000000040f7984 */ /* 0x000e640000000800 */
[----:B-1----:R-:W-:-:S13]  /*0280*/  ISETP.GE.AND P0, PT, R15, 0x1, PT ;  /* 0x000000010f00780c */ /* 0x002fda0003f06270 */
[----:B------:R-:W-:Y:S05]  /*0290*/  @!P0 BRA `(.L_x_31) ;  /* 0x00000000001c8947 */ /* 0x000fea0003800000 */
[----:B0-----:R-:W0:Y:S01]  /*02a0*/  LDS R7, [R0] ;  /* 0x0000000000077984 */ /* 0x001e220000000800 */
[----:B---3--:R-:W-:-:S06]  /*02b0*/  IMAD.WIDE.U32 R4, R15, 0x4, R2 ;  /* 0x000000040f047825 */ /* 0x008fcc00078e0002 */
[----:B------:R-:W2:Y:S01]  /*02c0*/  LDG.E R4, desc[UR6][R4.64] ;  /* 0x0000000604047981 */ /* 0x000ea2000c1e1900 */
[----:B0-----:R-:W-:-:S06]  /*02d0*/  IMAD.WIDE R6, R7, 0x4, R2 ;  /* 0x0000000407067825 */ /* 0x001fcc00078e0202 */
[----:B------:R-:W2:Y:S02]  /*02e0*/  LDG.E R7, desc[UR6][R6.64] ;  /* 0x0000000606077981 */ /* 0x000ea4000c1e1900 */
[----:B--2---:R-:W-:-:S13]  /*02f0*/  FSETP.GT.AND P0, PT, R4, R7, PT ;  /* 0x000000070400720b */ /* 0x004fda0003f04000 */
[----:B------:R1:W-:Y:S02]  /*0300*/  @P0 STS [R0], R15 ;  /* 0x0000000f00000388 */ /* 0x0003e40000000800 */
.L_x_31:
[----:B------:R-:W-:Y:S05]  /*0310*/  BSYNC.RECONVERGENT B0 ;  /* 0x0000000000007941 */ /* 0x000fea0003800200 */
.L_x_30:
[----:B------:R-:W-:Y:S01]  /*0320*/  BAR.SYNC.DEFER_BLOCKING 0x0 ;  /* 0x0000000000007b1d */ /* 0x000fe20000010000 */
[----:B------:R-:W-:-:S13]  /*0330*/  ISETP.GT.U32.AND P0, PT, R10, 0x3, PT ;  /* 0x000000030a00780c */ /* 0x000fda0003f04070 */
[----:B------:R-:W-:Y:S05]  /*0340*/  @P0 BRA `(.L_x_32) ;  /* 0xfffffffc00ac0947 */ /* 0x000fea000383ffff */
.L_x_29:
[----:B------:R-:W-:-:S13]  /*0350*/  ISETP.NE.AND P0, PT, R8, RZ, PT ;  /* 0x000000ff0800720c */ /* 0x000fda0003f05270 */
[----:B-1----:R-:W-:Y:S05]  /*0360*/  @P0 EXIT ;  /* 0x000000000000094d */ /* 0x002fea0003800000 */
[----:B------:R-:W1:Y:S01]  /*0370*/  S2UR UR5, SR_CgaCtaId ;  /* 0x00000000000579c3 */ /* 0x000e620000008800 */
[----:B------:R-:W-:Y:S02]  /*0380*/  UMOV UR4, 0x400 ;  /* 0x0000040000047882 */ /* 0x000fe40000000000 */
[----:B-1----:R-:W-:-:S09]  /*0390*/  ULEA UR4, UR5, UR4, 0x18 ;  /* 0x0000000405047291 */ /* 0x002fd2000f8ec0ff */
[----:B------:R-:W1:Y:S02]  /*03a0*/  LDS R13, [UR4] ;  /* 0x00000004ff0d7984 */ /* 0x000e640008000800 */
[----:B-1----:R-:W-:-:S13]  /*03b0*/  ISETP.GE.AND P0, PT, R13, 0x1, PT ;  /* 0x000000010d00780c */ /* 0x002fda0003f06270 */
[----:B------:R-:W-:Y:S05]  /*03c0*/  @!P0 EXIT ;  /* 0x000000000000894d */ /* 0x000fea0003800000 */
[----:B---3--:R-:W1:Y:S08]  /*03d0*/  LDC.64 R2, c[0x0][0x390] ;  /* 0x0000e400ff027b82 */ /* 0x008e700000000a00 */
[----:B------:R-:W2:Y:S01]  /*03e0*/  LDC.64 R8, c[0x0][0x380] ;  /* 0x0000e000ff087b82 */ /* 0x000ea20000000a00 */
[----:B-1----:R-:W-:-:S05]  /*03f0*/  IMAD.WIDE R2, R11, 0x4, R2 ;  /* 0x000000040b027825 */ /* 0x002fca00078e0202 */
[----:B------:R-:W3:Y:S01]  /*0400*/  LDG.E R12, desc[UR6][R2.64] ;  /* 0x00000006020c7981 */ /* 0x000ee2000c1e1900 */
[----:B--2---:R-:W-:Y:S01]  /*0410*/  IMAD.WIDE.U32 R4, R13, 0x4, R8 ;  /* 0x000000040d047825 */ /* 0x004fe200078e0008 */
[----:B---3--:R-:W-:-:S13]  /*0420*/  ISETP.GT.AND P0, PT, R12, -0x1, PT ;  /* 0xffffffff0c00780c */ /* 0x008fda0003f04270 */
[----:B------:R-:W-:Y:S05]  /*0430*/  @P0 BRA `(.L_x_33) ;  /* 0x0000000000180947 */ /* 0x000fea0003800000 */
[----:B------:R-:W-:Y:S01]  /*0440*/  BSSY B0, `(.L_x_33) ;  /* 0x0000005000007945 */ /* 0x000fe20003800000 */
.L_x_34:
[----:B------:R-:W-:Y:S05]  /*0450*/  YIELD ;  /* 0x0000000000007946 */ /* 0x000fea0003800000 */
[----:B------:R-:W2:Y:S02]  /*0460*/  ATOMG.E.CAS.STRONG.GPU PT, R12, [R2], R12, R13 ;  /* 0x0000000c020c73a9 */ /* 0x000ea400001ee10d */
[----:B--2---:R-:W-:-:S13]  /*0470*/  ISETP.GE.AND P0, PT, R12, RZ, PT ;  /* 0x000000ff0c00720c */ /* 0x004fda0003f06270 */
[----:B------:R-:W-:Y:S05]  /*0480*/  @!P0 BRA `(.L_x_34) ;  /* 0xfffffffc00f08947 */ /* 0x000fea000383ffff */
[----:B------:R-:W-:Y:S05]  /*0490*/  BSYNC B0 ;  /* 0x0000000000007941 */ /* 0x000fea0003800000 */
.L_x_33:
[----:B0-----:R-:W-:Y:S01]  /*04a0*/  IMAD.WIDE.U32 R6, R12, 0x4, R8 ;  /* 0x000000040c067825 */ /* 0x001fe200078e0008 */
[----:B------:R-:W2:Y:S05]  /*04b0*/  LDG.E R0, desc[UR6][R4.64] ;  /* 0x0000000604007981 */ /* 0x000eaa000c1e1900 */
[----:B------:R-:W2:Y:S02]  /*04c0*/  LDG.E R7, desc[UR6][R6.64] ;  /* 0x0000000606077981 */ /* 0x000ea4000c1e1900 */
[----:B--2---:R-:W-:-:S13]  /*04d0*/  FSETP.GT.AND P0, PT, R0, R7, PT ;  /* 0x000000070000720b */ /* 0x004fda0003f04000 */
[----:B------:R-:W-:Y:S05]  /*04e0*/  @!P0 EXIT ;  /* 0x000000000000894d */ /* 0x000fea0003800000 */
.L_x_35:
[----:B------:R-:W-:Y:S05]  /*04f0*/  YIELD ;  /* 0x0000000000007946 */ /* 0x000fea0003800000 */
[----:B------:R-:W2:Y:S04]  /*0500*/  ATOMG.E.CAS.STRONG.GPU PT, R12, [R2], R12, R13 ;  /* 0x0000000c020c73a9 */ /* 0x000ea800001ee10d */
[----:B------:R-:W3:Y:S01]  /*0510*/  LDG.E R0, desc[UR6][R4.64] ;  /* 0x0000000604007981 */ /* 0x000ee2000c1e1900 */
[----:B--2---:R-:W-:-:S06]  /*0520*/  IMAD.WIDE R6, R12, 0x4, R8 ;  /* 0x000000040c067825 */ /* 0x004fcc00078e0208 */
[----:B------:R-:W3:Y:S02]  /*0530*/  LDG.E R7, desc[UR6][R6.64] ;  /* 0x0000000606077981 */ /* 0x000ee4000c1e1900 */
[----:B---3--:R-:W-:-:S13]  /*0540*/  FSETP.GT.AND P0, PT, R0, R7, PT ;  /* 0x000000070000720b */ /* 0x008fda0003f04000 */
[----:B------:R-:W-:Y:S05]  /*0550*/  @P0 BRA `(.L_x_35) ;  /* 0xfffffffc00e40947 */ /* 0x000fea000383ffff */
[----:B------:R-:W-:Y:S05]  /*0560*/  EXIT ;  /* 0x000000000000794d */ /* 0x000fea0003800000 */
.L_x_36:
        /* <DEDUP_REMOVED lines=9> */
.L_x_43:


//--------------------- .text.fill_values         --------------------------
	.section	.text.fill_values,"ax",@progbits
	.align	128
        .global         fill_values
        .type           fill_values,@function
        .size           fill_values,(.L_x_44 - fill_values)
        .other          fill_values,@"STO_CUDA_ENTRY STV_DEFAULT"
fill_values:
.text.fill_values:
[----:B------:R-:W-:Y:S01]  /*0000*/  LDC R1, c[0x0][0x37c] ;  /* 0x0000df00ff017b82 */ /* 0x000fe20000000800 */
[----:B------:R-:W0:Y:S07]  /*0010*/  S2R R3, SR_TID.Z ;  /* 0x0000000000037919 */ /* 0x000e2e0000002300 */
[----:B------:R-:W0:Y:S01]  /*0020*/  S2UR UR4, SR_CTAID.Z ;  /* 0x00000000000479c3 */ /* 0x000e220000002700 */
[----:B------:R-:W1:Y:S01]  /*0030*/  LDCU.64 UR8, c[0x0][0x390] ;  /* 0x00007200ff0877ac */ /* 0x000e620008000a00 */
[----:B------:R-:W2:Y:S01]  /*0040*/  S2R R5, SR_TID.X ;  /* 0x0000000000057919 */ /* 0x000ea20000002100 */
[----:B------:R-:W3:Y:S01]  /*0050*/  LDCU UR5, c[0x0][0x398] ;  /* 0x00007300ff0577ac */ /* 0x000ee20008000800 */
[----:B------:R-:W4:Y:S04]  /*0060*/  S2R R7, SR_TID.Y ;  /* 0x0000000000077919 */ /* 0x000f280000002200 */
[----:B------:R-:W0:Y:S08]  /*0070*/  LDC R0, c[0x0][0x368] ;  /* 0x0000da00ff007b82 */ /* 0x000e300000000800 */
[----:B------:R-:W2:Y:S08]  /*0080*/  S2UR UR6, SR_CTAID.X ;  /* 0x00000000000679c3 */ /* 0x000eb00000002500 */
[----:B------:R-:W2:Y:S08]  /*0090*/  LDC R2, c[0x0][0x360] ;  /* 0x0000d800ff027b82 */ /* 0x000eb00000000800 */
[----:B------:R-:W4:Y:S01]  /*00a0*/  S2UR UR7, SR_CTAID.Y ;  /* 0x00000000000779c3 */ /* 0x000f220000002600 */
[----:B0-----:R-:W-:Y:S01]  /*00b0*/  IMAD R0, R0, UR4, R3 ;  /* 0x0000000400007c24 */ /* 0x001fe2000f8e0203 */
[----:B-1----:R-:W-:-:S04]  /*00c0*/  UIMAD UR4, UR9, UR8, URZ ;  /* 0x00000008090472a4 */ /* 0x002fc8000f8e02ff */
[----:B---3--:R-:W-:Y:S02]  /*00d0*/  UIMAD UR4, UR4, UR5, URZ ;  /* 0x00000005040472a4 */ /* 0x008fe4000f8e02ff */
[----:B------:R-:W4:Y:S01]  /*00e0*/  LDC R4, c[0x0][0x364] ;  /* 0x0000d900ff047b82 */ /* 0x000f220000000800 */
[----:B--2---:R-:W-:-:S04]  /*00f0*/  IMAD R3, R2, UR6, R5 ;  /* 0x0000000602037c24 */ /* 0x004fc8000f8e0205 */
[----:B------:R-:W-:Y:S02]  /*0100*/  IMAD R3, R0, UR9, R3 ;  /* 0x0000000900037c24 */ /* 0x000fe4000f8e0203 */
[----:B----4-:R-:W-:-:S04]  /*0110*/  IMAD R0, R4, UR7, R7 ;  /* 0x0000000704007c24 */ /* 0x010fc8000f8e0207 */
[----:B------:R-:W-:-:S05]  /*0120*/  IMAD R9, R3, UR8, R0 ;  /* 0x0000000803097c24 */ /* 0x000fca000f8e0200 */
[----:B------:R-:W-:-:S13]  /*0130*/  ISETP.GE.AND P0, PT, R9, UR4, PT ;  /* 0x0000000409007c0c */ /* 0x000fda000bf06270 */
[----:B------:R-:W-:Y:S05]  /*0140*/  @P0 EXIT ;  /* 0x000000000000094d */ /* 0x000fea0003800000 */
[----:B------:R-:W0:Y:S01]  /*0150*/  LDC.64 R2, c[0x0][0x388] ;  /* 0x0000e200ff027b82 */ /* 0x000e220000000a00 */
[----:B------:R-:W1:Y:S07]  /*0160*/  LDCU.64 UR4, c[0x0][0x358] ;  /* 0x00006b00ff0477ac */ /* 0x000e6e0008000a00 */
[----:B------:R-:W2:Y:S08]  /*0170*/  LDC.64 R4, c[0x0][0x380] ;  /* 0x0000e000ff047b82 */ /* 0x000eb00000000a00 */
[----:B------:R-:W3:Y:S01]  /*0180*/  LDC.64 R6, c[0x0][0x3a0] ;  /* 0x0000e800ff067b82 */ /* 0x000ee20000000a00 */
[----:B0-----:R-:W-:-:S06]  /*0190*/  IMAD.WIDE R2, R9, 0x4, R2 ;  /* 0x0000000409027825 */ /* 0x001fcc00078e0202 */
[----:B-1----:R-:W2:Y:S02]  /*01a0*/  LDG.E R3, desc[UR4][R2.64] ;  /* 0x0000000402037981 */ /* 0x002ea4000c1e1900 */
[----:B--2---:R-:W-:-:S06]  /*01b0*/  IMAD.WIDE R4, R3, 0x4, R4 ;  /* 0x0000000403047825 */ /* 0x004fcc00078e0204 */
[----:B------:R-:W2:Y:S01]  /*01c0*/  LDG.E R5, desc[UR4][R4.64] ;  /* 0x0000000404057981 */ /* 0x000ea2000c1e1900 */
[----:B---3--:R-:W-:-:S05]  /*01d0*/  IMAD.WIDE R6, R9, 0x4, R6 ;  /* 0x0000000409067825 */ /* 0x008fca00078e0206 */
[----:B--2---:R-:W-:Y:S01]  /*01e0*/  STG.E desc[UR4][R6.64], R5 ;  /* 0x0000000506007986 */ /* 0x004fe2000c101904 */
[----:B------:R-:W-:Y:S05]  /*01f0*/  EXIT ;  /* 0x000000000000794d */ /* 0x000fea0003800000 */
.L_x_37:
        /* <DEDUP_REMOVED lines=16> */
.L_x_44:


//--------------------- .nv.shared.bw_avg_pooling --------------------------
	.section	.nv.shared.bw_avg_pooling,"aw",@nobits
	.sectionflags	@""
	.align	16
	.zero		1024


//--------------------- .nv.shared.reserved.0     --------------------------
	.section	.nv.shared.reserved.0,"aw",@nobits
	.weak		__nv_reservedSMEM_offset_0_alias
	.size		__nv_reservedSMEM_offset_0_alias, 0, 64
	.other		__nv_reservedSMEM_offset_0_alias,@"STO_CUDA_RESERVED_SHARED STV_DEFAULT"
__nv_reservedSMEM_offset_0_alias:
	.zero		0
	.zero		64


//--------------------- .nv.shared.avg_pooling    --------------------------
	.section	.nv.shared.avg_pooling,"aw",@nobits
	.sectionflags	@""
	.align	16
	.zero		1024


//--------------------- .nv.shared.bw_max_pooling --------------------------
	.section	.nv.shared.bw_max_pooling,"aw",@nobits
	.sectionflags	@""
	.align	16
	.zero		1024


//--------------------- .nv.shared.max_pooling_v2 --------------------------
	.section	.nv.shared.max_pooling_v2,"aw",@nobits
	.sectionflags	@""
	.align	16
	.zero		1024


//--------------------- .nv.shared.max_pooling    --------------------------
	.section	.nv.shared.max_pooling,"aw",@nobits
	.sectionflags	@""
	.align	16
	.zero		1024


//--------------------- .nv.shared.fill_values    --------------------------
	.section	.nv.shared.fill_values,"aw",@nobits
	.sectionflags	@""
	.align	16
	.zero		1024


//--------------------- .nv.constant0.bw_avg_pooling --------------------------
	.section	.nv.constant0.bw_avg_pooling,"a",@progbits
	.sectionflags	@""
	.align	4
.nv.constant0.bw_avg_pooling:
	.zero		945


//--------------------- .nv.constant0.avg_pooling --------------------------
	.section	.nv.constant0.avg_pooling,"a",@progbits
	.sectionflags	@""
	.align	4
.nv.constant0.avg_pooling:
	.zero		948


//--------------------- .nv.constant0.bw_max_pooling --------------------------
	.section	.nv.constant0.bw_max_pooling,"a",@progbits
	.sectionflags	@""
	.align	4
.nv.constant0.bw_max_pooling:
	.zero		944


//--------------------- .nv.constant0.max_pooling_v2 --------------------------
	.section	.nv.constant0.max_pooling_v2,"a",@progbits
	.sectionflags	@""
	.align	4
.nv.constant0.max_pooling_v2:
	.zero		940


//--------------------- .nv.constant0.max_pooling --------------------------
	.section	.nv.constant0.max_pooling,"a",@progbits
	.sectionflags	@""
	.align	4
.nv.constant0.max_pooling:
	.zero		932


//--------------------- .nv.constant0.fill_values --------------------------
	.section	.nv.constant0.fill_values,"a",@progbits
	.sectionflags	@""
	.align	4
.nv.constant0.fill_values:
	.zero		936


//--------------------- SYMBOLS --------------------------

	.type		.nv.reservedSmem.offset0,@object
	.size		.nv.reservedSmem.offset0,0x4
	.type		.nv.reservedSmem.cap,@object
	.size		.nv.reservedSmem.cap,0x4
